	.target	sm_90a

	.elftype	@"ET_EXEC"


//--------------------- .note.nv.tkinfo           --------------------------
	.section	.note.nv.tkinfo,"",@"SHT_NOTE"
	.sectionflags	@"SHF_NOTE_NV_TKINFO"
	.tkinfo
        /*0018*/ 	.word	0x00000002
        /*0030*/ 	.string	""
        /*0030*/ 	.string	"ptxas"
        /*0030*/ 	.string	"Cuda compilation tools, release 13.0, V13.0.88"
        /*0030*/ 	.string	"Build cuda_13.0.r13.0/compiler.36424714_0"
        /*0030*/ 	.string	"-arch sm_90a -m 64 "



//--------------------- .note.nv.cuinfo           --------------------------
	.section	.note.nv.cuinfo,"",@"SHT_NOTE"
	.sectionflags	@"SHF_NOTE_NV_CUINFO"
        /*0018*/ 	.short	0x0002
        /*001a*/ 	.short	0x005a
        /*001c*/ 	.short	0x0082
	.zero		2


//--------------------- .nv.info                  --------------------------
	.section	.nv.info,"",@"SHT_CUDA_INFO"
	.align	4


	//----- nvinfo : EIATTR_REGCOUNT
	.align		4
        /*0000*/ 	.byte	0x04, 0x2f
        /*0002*/ 	.short	(.L_15 - .L_14)
	.align		4
.L_14:
        /*0004*/ 	.word	index@(_ZN7cutlass13device_kernelINS_4gemm6kernel13GemmUniversalIN4cute5tupleIJiiiiEEENS1_10collective13CollectiveMmaINS1_34MainloopSm90TmaGmmaWarpSpecializedILi3ENS5_IJNS4_1CILi1EEENSA_ILi2EEESB_EEENS1_35KernelTmaWarpSpecializedCooperativeEEENS5_IJNSA_ILi256EEENSA_ILi128EEENSA_ILi64EEEEEENS_10tfloat32_tENS5_IJlSB_lEEESK_SL_NS4_8TiledMMAINS4_8MMA_AtomIJNS4_4SM904GMMA30MMA_64x128x8_F32TF32TF32_SS_TNILNSP_7ScaleInE1ELSR_1EEEEEENS4_6LayoutINS5_IJSC_SB_SB_EEENS5_IJSB_NSA_ILi0EEESW_EEEEENS5_IJNS4_10UnderscoreESZ_SZ_EEEEENS4_23SM90_TMA_LOAD_MULTICASTENS4_14ComposedLayoutINS4_7SwizzleILi3ELi4ELi3EEENS4_18smem_ptr_flag_bitsILi32EEENSU_INS5_IJNSA_ILi8EEENSA_ILi32EEEEEENS5_IJS19_SB_EEEEEEEvNS4_8identityENS4_13SM90_TMA_LOADES1D_vS1E_EENS_8epilogue10collective6detail29Sm90TmaWarpSpecializedAdapterINS1I_15DefaultEpilogueISK_SL_SL_NS1H_6thread17LinearCombinationISK_Li1EffLNS1M_9ScaleType4KindE0ELNS_15FloatRoundStyleE2ESK_EENS1_15EpilogueDefaultEEEEEvvEEEEvNT_6ParamsE)
        /*0008*/ 	.word	0x000000a8


	//----- nvinfo : EIATTR_FRAME_SIZE
	.align		4
.L_15:
        /*000c*/ 	.byte	0x04, 0x11
        /*000e*/ 	.short	(.L_17 - .L_16)
	.align		4
.L_16:
        /*0010*/ 	.word	index@(_ZN7cutlass13device_kernelINS_4gemm6kernel13GemmUniversalIN4cute5tupleIJiiiiEEENS1_10collective13CollectiveMmaINS1_34MainloopSm90TmaGmmaWarpSpecializedILi3ENS5_IJNS4_1CILi1EEENSA_ILi2EEESB_EEENS1_35KernelTmaWarpSpecializedCooperativeEEENS5_IJNSA_ILi256EEENSA_ILi128EEENSA_ILi64EEEEEENS_10tfloat32_tENS5_IJlSB_lEEESK_SL_NS4_8TiledMMAINS4_8MMA_AtomIJNS4_4SM904GMMA30MMA_64x128x8_F32TF32TF32_SS_TNILNSP_7ScaleInE1ELSR_1EEEEEENS4_6LayoutINS5_IJSC_SB_SB_EEENS5_IJSB_NSA_ILi0EEESW_EEEEENS5_IJNS4_10UnderscoreESZ_SZ_EEEEENS4_23SM90_TMA_LOAD_MULTICASTENS4_14ComposedLayoutINS4_7SwizzleILi3ELi4ELi3EEENS4_18smem_ptr_flag_bitsILi32EEENSU_INS5_IJNSA_ILi8EEENSA_ILi32EEEEEENS5_IJS19_SB_EEEEEEEvNS4_8identityENS4_13SM90_TMA_LOADES1D_vS1E_EENS_8epilogue10collective6detail29Sm90TmaWarpSpecializedAdapterINS1I_15DefaultEpilogueISK_SL_SL_NS1H_6thread17LinearCombinationISK_Li1EffLNS1M_9ScaleType4KindE0ELNS_15FloatRoundStyleE2ESK_EENS1_15EpilogueDefaultEEEEEvvEEEEvNT_6ParamsE)
        /*0014*/ 	.word	0x00000000


	//----- nvinfo : EIATTR_MIN_STACK_SIZE
	.align		4
.L_17:
        /*0018*/ 	.byte	0x04, 0x12
        /*001a*/ 	.short	(.L_19 - .L_18)
	.align		4
.L_18:
        /*001c*/ 	.word	index@(_ZN7cutlass13device_kernelINS_4gemm6kernel13GemmUniversalIN4cute5tupleIJiiiiEEENS1_10collective13CollectiveMmaINS1_34MainloopSm90TmaGmmaWarpSpecializedILi3ENS5_IJNS4_1CILi1EEENSA_ILi2EEESB_EEENS1_35KernelTmaWarpSpecializedCooperativeEEENS5_IJNSA_ILi256EEENSA_ILi128EEENSA_ILi64EEEEEENS_10tfloat32_tENS5_IJlSB_lEEESK_SL_NS4_8TiledMMAINS4_8MMA_AtomIJNS4_4SM904GMMA30MMA_64x128x8_F32TF32TF32_SS_TNILNSP_7ScaleInE1ELSR_1EEEEEENS4_6LayoutINS5_IJSC_SB_SB_EEENS5_IJSB_NSA_ILi0EEESW_EEEEENS5_IJNS4_10UnderscoreESZ_SZ_EEEEENS4_23SM90_TMA_LOAD_MULTICASTENS4_14ComposedLayoutINS4_7SwizzleILi3ELi4ELi3EEENS4_18smem_ptr_flag_bitsILi32EEENSU_INS5_IJNSA_ILi8EEENSA_ILi32EEEEEENS5_IJS19_SB_EEEEEEEvNS4_8identityENS4_13SM90_TMA_LOADES1D_vS1E_EENS_8epilogue10collective6detail29Sm90TmaWarpSpecializedAdapterINS1I_15DefaultEpilogueISK_SL_SL_NS1H_6thread17LinearCombinationISK_Li1EffLNS1M_9ScaleType4KindE0ELNS_15FloatRoundStyleE2ESK_EENS1_15EpilogueDefaultEEEEEvvEEEEvNT_6ParamsE)
        /*0020*/ 	.word	0x00000000
.L_19:


//--------------------- .nv.compat                --------------------------
	.section	.nv.compat,"",@"SHT_CUDA_COMPAT_INFO"
	.align	4
        /*0000*/ 	.byte	0x02, 0x09, 0x01, 0x00, 0x02, 0x02, 0x04, 0x00, 0x02, 0x05, 0x05, 0x00, 0x03, 0x07, 0x01, 0x01
        /*0010*/ 	.byte	0x02, 0x03, 0x01, 0x00, 0x02, 0x06, 0x01, 0x00, 0x04, 0x0b, 0x08, 0x00, 0x00, 0x00, 0x00, 0x00
        /*0020*/ 	.byte	0x00, 0x00, 0x00, 0x00


//--------------------- .nv.info._ZN7cutlass13device_kernelINS_4gemm6kernel13GemmUniversalIN4cute5tupleIJiiiiEEENS1_10collective13CollectiveMmaINS1_34MainloopSm90TmaGmmaWarpSpecializedILi3ENS5_IJNS4_1CILi1EEENSA_ILi2EEESB_EEENS1_35KernelTmaWarpSpecializedCooperativeEEENS5_IJNSA_ILi256EEENSA_ILi128EEENSA_ILi64EEEEEENS_10tfloat32_tENS5_IJlSB_lEEESK_SL_NS4_8TiledMMAINS4_8MMA_AtomIJNS4_4SM904GMMA30MMA_64x128x8_F32TF32TF32_SS_TNILNSP_7ScaleInE1ELSR_1EEEEEENS4_6LayoutINS5_IJSC_SB_SB_EEENS5_IJSB_NSA_ILi0EEESW_EEEEENS5_IJNS4_10UnderscoreESZ_SZ_EEEEENS4_23SM90_TMA_LOAD_MULTICASTENS4_14ComposedLayoutINS4_7SwizzleILi3ELi4ELi3EEENS4_18smem_ptr_flag_bitsILi32EEENSU_INS5_IJNSA_ILi8EEENSA_ILi32EEEEEENS5_IJS19_SB_EEEEEEEvNS4_8identityENS4_13SM90_TMA_LOADES1D_vS1E_EENS_8epilogue10collective6detail29Sm90TmaWarpSpecializedAdapterINS1I_15DefaultEpilogueISK_SL_SL_NS1H_6thread17LinearCombinationISK_Li1EffLNS1M_9ScaleType4KindE0ELNS_15FloatRoundStyleE2ESK_EENS1_15EpilogueDefaultEEEEEvvEEEEvNT_6ParamsE --------------------------
	.section	.nv.info._ZN7cutlass13device_kernelINS_4gemm6kernel13GemmUniversalIN4cute5tupleIJiiiiEEENS1_10collective13CollectiveMmaINS1_34MainloopSm90TmaGmmaWarpSpecializedILi3ENS5_IJNS4_1CILi1EEENSA_ILi2EEESB_EEENS1_35KernelTmaWarpSpecializedCooperativeEEENS5_IJNSA_ILi256EEENSA_ILi128EEENSA_ILi64EEEEEENS_10tfloat32_tENS5_IJlSB_lEEESK_SL_NS4_8TiledMMAINS4_8MMA_AtomIJNS4_4SM904GMMA30MMA_64x128x8_F32TF32TF32_SS_TNILNSP_7ScaleInE1ELSR_1EEEEEENS4_6LayoutINS5_IJSC_SB_SB_EEENS5_IJSB_NSA_ILi0EEESW_EEEEENS5_IJNS4_10UnderscoreESZ_SZ_EEEEENS4_23SM90_TMA_LOAD_MULTICASTENS4_14ComposedLayoutINS4_7SwizzleILi3ELi4ELi3EEENS4_18smem_ptr_flag_bitsILi32EEENSU_INS5_IJNSA_ILi8EEENSA_ILi32EEEEEENS5_IJS19_SB_EEEEEEEvNS4_8identityENS4_13SM90_TMA_LOADES1D_vS1E_EENS_8epilogue10collective6detail29Sm90TmaWarpSpecializedAdapterINS1I_15DefaultEpilogueISK_SL_SL_NS1H_6thread17LinearCombinationISK_Li1EffLNS1M_9ScaleType4KindE0ELNS_15FloatRoundStyleE2ESK_EENS1_15EpilogueDefaultEEEEEvvEEEEvNT_6ParamsE,"",@"SHT_CUDA_INFO"
	.sectionflags	@""
	.align	4


	//----- nvinfo : EIATTR_CUDA_API_VERSION
	.align		4
        /*0000*/ 	.byte	0x04, 0x37
        /*0002*/ 	.short	(.L_21 - .L_20)
.L_20:
        /*0004*/ 	.word	0x00000082


	//----- nvinfo : EIATTR_KPARAM_INFO
	.align		4
.L_21:
        /*0008*/ 	.byte	0x04, 0x17
        /*000a*/ 	.short	(.L_23 - .L_22)
.L_22:
        /*000c*/ 	.word	0x00000000
        /*0010*/ 	.short	0x0000
        /*0012*/ 	.short	0x0070
        /*0014*/ 	.byte	0x00, 0xf0, 0x01, 0x10


	//----- nvinfo : EIATTR_SPARSE_MMA_MASK
	.align		4
.L_23:
        /*0018*/ 	.byte	0x03, 0x50
        /*001a*/ 	.short	0x0000


	//----- nvinfo : EIATTR_MAXREG_COUNT
	.align		4
        /*001c*/ 	.byte	0x03, 0x1b
        /*001e*/ 	.short	0x00a8


	//----- nvinfo : EIATTR_NUM_BARRIERS
	.align		4
        /*0020*/ 	.byte	0x02, 0x4c
        /*0022*/ 	.byte	0x01
	.zero		1


	//----- nvinfo : EIATTR_EXTERNS
	.align		4
        /*0024*/ 	.byte	0x04, 0x0f
        /*0026*/ 	.short	(.L_25 - .L_24)


	//   ....[0]....
	.align		4
.L_24:
        /*0028*/ 	.word	index@(__assertfail)


	//----- nvinfo : EIATTR_MERCURY_ISA_VERSION
	.align		4
.L_25:
        /*002c*/ 	.byte	0x03, 0x5f
        /*002e*/ 	.short	0x0101


	//----- nvinfo : EIATTR_INT_WARP_WIDE_INSTR_OFFSETS
	.align		4
        /*0030*/ 	.byte	0x04, 0x31
        /*0032*/ 	.short	(.L_27 - .L_26)


	//   ....[0]....
.L_26:
        /*0034*/ 	.word	0x00000450


	//   ....[1]....
        /*0038*/ 	.word	0x00000470


	//   ....[2]....
        /*003c*/ 	.word	0x00000620


	//----- nvinfo : EIATTR_COOP_GROUP_MASK_REGIDS
	.align		4
.L_27:
        /*0040*/ 	.byte	0x04, 0x29
        /*0042*/ 	.short	(.L_29 - .L_28)


	//   ....[0]....
.L_28:
        /*0044*/ 	.word	0xffffffff


	//   ....[1]....
        /*0048*/ 	.word	0xffffffff


	//   ....[2]....
        /*004c*/ 	.word	0xffffffff


	//   ....[3]....
        /*0050*/ 	.word	0xffffffff


	//   ....[4]....
        /*0054*/ 	.word	0xffffffff


	//   ....[5]....
        /*0058*/ 	.word	0xffffffff


	//----- nvinfo : EIATTR_COOP_GROUP_INSTR_OFFSETS
	.align		4
.L_29:
        /*005c*/ 	.byte	0x04, 0x28
        /*005e*/ 	.short	(.L_31 - .L_30)


	//   ....[0]....
.L_30:
        /*0060*/ 	.word	0x00000060


	//   ....[1]....
        /*0064*/ 	.word	0x00000070


	//   ....[2]....
        /*0068*/ 	.word	0x00000130


	//   ....[3]....
        /*006c*/ 	.word	0x000002a0


	//   ....[4]....
        /*0070*/ 	.word	0x00000760


	//   ....[5]....
        /*0074*/ 	.word	0x000011b0


	//----- nvinfo : EIATTR_REG_RECONFIG
	.align		4
.L_31:
        /*0078*/ 	.byte	0x01, 0x54
	.zero		2


	//----- nvinfo : EIATTR_SYSCALL_OFFSETS
	.align		4
        /*007c*/ 	.byte	0x04, 0x46
        /*007e*/ 	.short	(.L_33 - .L_32)


	//   ....[0]....
.L_32:
        /*0080*/ 	.word	0x00001370


	//----- nvinfo : EIATTR_MBARRIER_INSTR_OFFSETS
	.align		4
.L_33:
        /*0084*/ 	.byte	0x04, 0x39
        /*0086*/ 	.short	(.L_35 - .L_34)


	//   ....[0]....
.L_34:
        /*0088*/ 	.word	0x00000230
        /*008c*/ 	.word	0x000000ff
        /*0090*/ 	.word	0x00000000
        /*0094*/ 	.short	0x0100
        /*0096*/ 	.byte	0x08
	.zero		1


	//   ....[1]....
        /*0098*/ 	.word	0x00000240
        /*009c*/ 	.word	0x000000ff
        /*00a0*/ 	.word	0x00000018
        /*00a4*/ 	.short	0x0100
        /*00a6*/ 	.byte	0x08
	.zero		1


	//   ....[2]....
        /*00a8*/ 	.word	0x00000250
        /*00ac*/ 	.word	0x000000ff
        /*00b0*/ 	.word	0x00000008
        /*00b4*/ 	.short	0x0100
        /*00b6*/ 	.byte	0x08
	.zero		1


	//   ....[3]....
        /*00b8*/ 	.word	0x00000260
        /*00bc*/ 	.word	0x000000ff
        /*00c0*/ 	.word	0x00000020
        /*00c4*/ 	.short	0x0100
        /*00c6*/ 	.byte	0x08
	.zero		1


	//   ....[4]....
        /*00c8*/ 	.word	0x00000270
        /*00cc*/ 	.word	0x000000ff
        /*00d0*/ 	.word	0x00000010
        /*00d4*/ 	.short	0x0100
        /*00d6*/ 	.byte	0x08
	.zero		1


	//   ....[5]....
        /*00d8*/ 	.word	0x00000280
        /*00dc*/ 	.word	0x000000ff
        /*00e0*/ 	.word	0x00000028
        /*00e4*/ 	.short	0x0100
        /*00e6*/ 	.byte	0x08
	.zero		1


	//   ....[6]....
        /*00e8*/ 	.word	0x000006a0
        /*00ec*/ 	.word	0x000000ff
        /*00f0*/ 	.word	0x00000040
        /*00f4*/ 	.short	0x0100
        /*00f6*/ 	.byte	0x06
	.zero		1


	//   ....[7]....
        /*00f8*/ 	.word	0x00000710
        /*00fc*/ 	.word	0x000000ff
        /*0100*/ 	.word	0x00000048
        /*0104*/ 	.short	0x0100
        /*0106*/ 	.byte	0x06
	.zero		1


	//   ....[8]....
        /*0108*/ 	.word	0x00001430
        /*010c*/ 	.word	0x00000003
        /*0110*/ 	.word	0x00000000
        /*0114*/ 	.short	0x010a
        /*0116*/ 	.byte	0x3f
	.zero		1


	//   ....[9]....
        /*0118*/ 	.word	0x00001470
        /*011c*/ 	.word	0x00000003
        /*0120*/ 	.word	0x00000000
        /*0124*/ 	.short	0x010a
        /*0126*/ 	.byte	0x3f
	.zero		1


	//   ....[10]....
        /*0128*/ 	.word	0x00001c90
        /*012c*/ 	.word	0x00000005
        /*0130*/ 	.word	0x00000000
        /*0134*/ 	.short	0x010a
        /*0136*/ 	.byte	0x3f
	.zero		1


	//   ....[11]....
        /*0138*/ 	.word	0x00001cd0
        /*013c*/ 	.word	0x00000005
        /*0140*/ 	.word	0x00000000
        /*0144*/ 	.short	0x010a
        /*0146*/ 	.byte	0x3f
	.zero		1


	//   ....[12]....
        /*0148*/ 	.word	0x00002370
        /*014c*/ 	.word	0x00000005
        /*0150*/ 	.word	0x00000000
        /*0154*/ 	.short	0x0101
        /*0156*/ 	.byte	0x3f
	.zero		1


	//   ....[13]....
        /*0158*/ 	.word	0x00002590
        /*015c*/ 	.word	0x00000003
        /*0160*/ 	.word	0x00000000
        /*0164*/ 	.short	0x0101
        /*0166*/ 	.byte	0x3f
	.zero		1


	//   ....[14]....
        /*0168*/ 	.word	0x0000ba00
        /*016c*/ 	.word	0x00000014
        /*0170*/ 	.word	0x00000018
        /*0174*/ 	.short	0x010a
        /*0176*/ 	.byte	0x3f
	.zero		1


	//   ....[15]....
        /*0178*/ 	.word	0x0000be40
        /*017c*/ 	.word	0x00000003
        /*0180*/ 	.word	0x00000048
        /*0184*/ 	.short	0x0101
        /*0186*/ 	.byte	0x3f
	.zero		1


	//   ....[16]....
        /*0188*/ 	.word	0x0000c590
        /*018c*/ 	.word	0x00000007
        /*0190*/ 	.word	0x00000000
        /*0194*/ 	.short	0x010a
        /*0196*/ 	.byte	0x3f
	.zero		1


	//   ....[17]....
        /*0198*/ 	.word	0x0000c610
        /*019c*/ 	.word	0x00000006
        /*01a0*/ 	.word	0x00000000
        /*01a4*/ 	.short	0x010a
        /*01a6*/ 	.byte	0x3f
	.zero		1


	//   ....[18]....
        /*01a8*/ 	.word	0x0000c6a0
        /*01ac*/ 	.word	0x00000003
        /*01b0*/ 	.word	0x00000000
        /*01b4*/ 	.short	0x010a
        /*01b6*/ 	.byte	0x3f
	.zero		1


	//   ....[19]....
        /*01b8*/ 	.word	0x0000c700
        /*01bc*/ 	.word	0x00000003
        /*01c0*/ 	.word	0x00000000
        /*01c4*/ 	.short	0x010a
        /*01c6*/ 	.byte	0x3f
	.zero		1


	//   ....[20]....
        /*01c8*/ 	.word	0x0000c750
        /*01cc*/ 	.word	0x00000005
        /*01d0*/ 	.word	0x00000000
        /*01d4*/ 	.short	0x010a
        /*01d6*/ 	.byte	0x3f
	.zero		1


	//   ....[21]....
        /*01d8*/ 	.word	0x0000c820
        /*01dc*/ 	.word	0x00000014
        /*01e0*/ 	.word	0x00000018
        /*01e4*/ 	.short	0x010a
        /*01e6*/ 	.byte	0x3f
	.zero		1


	//   ....[22]....
        /*01e8*/ 	.word	0x0000c8f0
        /*01ec*/ 	.word	0x00000007
        /*01f0*/ 	.word	0x00000000
        /*01f4*/ 	.short	0x010a
        /*01f6*/ 	.byte	0x3f
	.zero		1


	//   ....[23]....
        /*01f8*/ 	.word	0x0000c940
        /*01fc*/ 	.word	0x00000006
        /*0200*/ 	.word	0x00000000
        /*0204*/ 	.short	0x010a
        /*0206*/ 	.byte	0x3f
	.zero		1


	//----- nvinfo : EIATTR_NUM_MBARRIERS
	.align		4
.L_35:
        /*0208*/ 	.byte	0x03, 0x38
        /*020a*/ 	.short	0x0008


	//----- nvinfo : EIATTR_EXIT_INSTR_OFFSETS
	.align		4
        /*020c*/ 	.byte	0x04, 0x1c
        /*020e*/ 	.short	(.L_37 - .L_36)


	//   ....[0]....
.L_36:
        /*0210*/ 	.word	0x000008c0


	//   ....[1]....
        /*0214*/ 	.word	0x000010e0


	//   ....[2]....
        /*0218*/ 	.word	0x0000b120


	//   ....[3]....
        /*021c*/ 	.word	0x0000b680


	//   ....[4]....
        /*0220*/ 	.word	0x0000c6f0


	//----- nvinfo : EIATTR_MAX_THREADS
	.align		4
.L_37:
        /*0224*/ 	.byte	0x04, 0x05
        /*0226*/ 	.short	(.L_39 - .L_38)
.L_38:
        /*0228*/ 	.word	0x00000180
        /*022c*/ 	.word	0x00000001
        /*0230*/ 	.word	0x00000001


	//----- nvinfo : EIATTR_CRS_STACK_SIZE
	.align		4
.L_39:
        /*0234*/ 	.byte	0x04, 0x1e
        /*0236*/ 	.short	(.L_41 - .L_40)
.L_40:
        /*0238*/ 	.word	0x00000000


	//----- nvinfo : EIATTR_CBANK_PARAM_SIZE
	.align		4
.L_41:
        /*023c*/ 	.byte	0x03, 0x19
        /*023e*/ 	.short	0x0470


	//----- nvinfo : EIATTR_PARAM_CBANK
	.align		4
        /*0240*/ 	.byte	0x04, 0x0a
        /*0242*/ 	.short	(.L_43 - .L_42)
	.align		4
.L_42:
        /*0244*/ 	.word	index@(.nv.constant0._ZN7cutlass13device_kernelINS_4gemm6kernel13GemmUniversalIN4cute5tupleIJiiiiEEENS1_10collective13CollectiveMmaINS1_34MainloopSm90TmaGmmaWarpSpecializedILi3ENS5_IJNS4_1CILi1EEENSA_ILi2EEESB_EEENS1_35KernelTmaWarpSpecializedCooperativeEEENS5_IJNSA_ILi256EEENSA_ILi128EEENSA_ILi64EEEEEENS_10tfloat32_tENS5_IJlSB_lEEESK_SL_NS4_8TiledMMAINS4_8MMA_AtomIJNS4_4SM904GMMA30MMA_64x128x8_F32TF32TF32_SS_TNILNSP_7ScaleInE1ELSR_1EEEEEENS4_6LayoutINS5_IJSC_SB_SB_EEENS5_IJSB_NSA_ILi0EEESW_EEEEENS5_IJNS4_10UnderscoreESZ_SZ_EEEEENS4_23SM90_TMA_LOAD_MULTICASTENS4_14ComposedLayoutINS4_7SwizzleILi3ELi4ELi3EEENS4_18smem_ptr_flag_bitsILi32EEENSU_INS5_IJNSA_ILi8EEENSA_ILi32EEEEEENS5_IJS19_SB_EEEEEEEvNS4_8identityENS4_13SM90_TMA_LOADES1D_vS1E_EENS_8epilogue10collective6detail29Sm90TmaWarpSpecializedAdapterINS1I_15DefaultEpilogueISK_SL_SL_NS1H_6thread17LinearCombinationISK_Li1EffLNS1M_9ScaleType4KindE0ELNS_15FloatRoundStyleE2ESK_EENS1_15EpilogueDefaultEEEEEvvEEEEvNT_6ParamsE)
        /*0248*/ 	.short	0x0210
        /*024a*/ 	.short	0x0470


	//----- nvinfo : EIATTR_SW_WAR
	.align		4
.L_43:
        /*024c*/ 	.byte	0x04, 0x36
        /*024e*/ 	.short	(.L_45 - .L_44)
.L_44:
        /*0250*/ 	.word	0x00000008
.L_45:


//--------------------- .nv.callgraph             --------------------------
	.section	.nv.callgraph,"",@"SHT_CUDA_CALLGRAPH"
	.align	4
	.sectionentsize	8
	.align		4
        /*0000*/ 	.word	0x00000000
	.align		4
        /*0004*/ 	.word	0xffffffff
	.align		4
        /*0008*/ 	.word	index@(_ZN7cutlass13device_kernelINS_4gemm6kernel13GemmUniversalIN4cute5tupleIJiiiiEEENS1_10collective13CollectiveMmaINS1_34MainloopSm90TmaGmmaWarpSpecializedILi3ENS5_IJNS4_1CILi1EEENSA_ILi2EEESB_EEENS1_35KernelTmaWarpSpecializedCooperativeEEENS5_IJNSA_ILi256EEENSA_ILi128EEENSA_ILi64EEEEEENS_10tfloat32_tENS5_IJlSB_lEEESK_SL_NS4_8TiledMMAINS4_8MMA_AtomIJNS4_4SM904GMMA30MMA_64x128x8_F32TF32TF32_SS_TNILNSP_7ScaleInE1ELSR_1EEEEEENS4_6LayoutINS5_IJSC_SB_SB_EEENS5_IJSB_NSA_ILi0EEESW_EEEEENS5_IJNS4_10UnderscoreESZ_SZ_EEEEENS4_23SM90_TMA_LOAD_MULTICASTENS4_14ComposedLayoutINS4_7SwizzleILi3ELi4ELi3EEENS4_18smem_ptr_flag_bitsILi32EEENSU_INS5_IJNSA_ILi8EEENSA_ILi32EEEEEENS5_IJS19_SB_EEEEEEEvNS4_8identityENS4_13SM90_TMA_LOADES1D_vS1E_EENS_8epilogue10collective6detail29Sm90TmaWarpSpecializedAdapterINS1I_15DefaultEpilogueISK_SL_SL_NS1H_6thread17LinearCombinationISK_Li1EffLNS1M_9ScaleType4KindE0ELNS_15FloatRoundStyleE2ESK_EENS1_15EpilogueDefaultEEEEEvvEEEEvNT_6ParamsE)
	.align		4
        /*000c*/ 	.word	index@(__assertfail)
	.align		4
        /*0010*/ 	.word	0x00000000
	.align		4
        /*0014*/ 	.word	0xfffffffe
	.align		4
        /*0018*/ 	.word	0x00000000
	.align		4
        /*001c*/ 	.word	0xfffffffd
	.align		4
        /*0020*/ 	.word	0x00000000
	.align		4
        /*0024*/ 	.word	0xfffffffc


//--------------------- .nv.constant4             --------------------------
	.section	.nv.constant4,"a",@progbits
	.align	8
	.align		8
.nv.constant4:
        /*0000*/ 	.dword	__assertfail
	.align		8
        /*0008*/ 	.dword	__unnamed_1
	.align		8
        /*0010*/ 	.dword	_ZN39_INTERNAL_99bd91a4_4_k_cu_881c7476_56604cuda3std3__45__cpo5beginE
	.align		8
        /*0018*/ 	.dword	_ZN39_INTERNAL_99bd91a4_4_k_cu_881c7476_56604cuda3std3__45__cpo3endE
	.align		8
        /*0020*/ 	.dword	_ZN39_INTERNAL_99bd91a4_4_k_cu_881c7476_56604cuda3std3__45__cpo6cbeginE
	.align		8
        /*0028*/ 	.dword	_ZN39_INTERNAL_99bd91a4_4_k_cu_881c7476_56604cuda3std3__45__cpo4cendE
	.align		8
        /*0030*/ 	.dword	_ZN39_INTERNAL_99bd91a4_4_k_cu_881c7476_56604cuda3std3__441_GLOBAL__N__99bd91a4_4_k_cu_881c7476_56606ignoreE
	.align		8
        /*0038*/ 	.dword	_ZN39_INTERNAL_99bd91a4_4_k_cu_881c7476_56604cuda3std3__419piecewise_constructE
	.align		8
        /*0040*/ 	.dword	_ZN39_INTERNAL_99bd91a4_4_k_cu_881c7476_56604cuda3std3__48in_placeE
	.align		8
        /*0048*/ 	.dword	_ZN39_INTERNAL_99bd91a4_4_k_cu_881c7476_56604cuda3std6ranges3__45__cpo4swapE
	.align		8
        /*0050*/ 	.dword	_ZN39_INTERNAL_99bd91a4_4_k_cu_881c7476_56604cuda3std6ranges3__45__cpo9iter_moveE
	.align		8
        /*0058*/ 	.dword	_ZN39_INTERNAL_99bd91a4_4_k_cu_881c7476_56604cute7productE
	.align		8
        /*0060*/ 	.dword	_ZN39_INTERNAL_99bd91a4_4_k_cu_881c7476_56604cute1_E
	.align		8
        /*0068*/ 	.dword	$str$22
	.align		8
        /*0070*/ 	.dword	$str$23


//--------------------- .text._ZN7cutlass13device_kernelINS_4gemm6kernel13GemmUniversalIN4cute5tupleIJiiiiEEENS1_10collective13CollectiveMmaINS1_34MainloopSm90TmaGmmaWarpSpecializedILi3ENS5_IJNS4_1CILi1EEENSA_ILi2EEESB_EEENS1_35KernelTmaWarpSpecializedCooperativeEEENS5_IJNSA_ILi256EEENSA_ILi128EEENSA_ILi64EEEEEENS_10tfloat32_tENS5_IJlSB_lEEESK_SL_NS4_8TiledMMAINS4_8MMA_AtomIJNS4_4SM904GMMA30MMA_64x128x8_F32TF32TF32_SS_TNILNSP_7ScaleInE1ELSR_1EEEEEENS4_6LayoutINS5_IJSC_SB_SB_EEENS5_IJSB_NSA_ILi0EEESW_EEEEENS5_IJNS4_10UnderscoreESZ_SZ_EEEEENS4_23SM90_TMA_LOAD_MULTICASTENS4_14ComposedLayoutINS4_7SwizzleILi3ELi4ELi3EEENS4_18smem_ptr_flag_bitsILi32EEENSU_INS5_IJNSA_ILi8EEENSA_ILi32EEEEEENS5_IJS19_SB_EEEEEEEvNS4_8identityENS4_13SM90_TMA_LOADES1D_vS1E_EENS_8epilogue10collective6detail29Sm90TmaWarpSpecializedAdapterINS1I_15DefaultEpilogueISK_SL_SL_NS1H_6thread17LinearCombinationISK_Li1EffLNS1M_9ScaleType4KindE0ELNS_15FloatRoundStyleE2ESK_EENS1_15EpilogueDefaultEEEEEvvEEEEvNT_6ParamsE --------------------------
	.section	.text._ZN7cutlass13device_kernelINS_4gemm6kernel13GemmUniversalIN4cute5tupleIJiiiiEEENS1_10collective13CollectiveMmaINS1_34MainloopSm90TmaGmmaWarpSpecializedILi3ENS5_IJNS4_1CILi1EEENSA_ILi2EEESB_EEENS1_35KernelTmaWarpSpecializedCooperativeEEENS5_IJNSA_ILi256EEENSA_ILi128EEENSA_ILi64EEEEEENS_10tfloat32_tENS5_IJlSB_lEEESK_SL_NS4_8TiledMMAINS4_8MMA_AtomIJNS4_4SM904GMMA30MMA_64x128x8_F32TF32TF32_SS_TNILNSP_7ScaleInE1ELSR_1EEEEEENS4_6LayoutINS5_IJSC_SB_SB_EEENS5_IJSB_NSA_ILi0EEESW_EEEEENS5_IJNS4_10UnderscoreESZ_SZ_EEEEENS4_23SM90_TMA_LOAD_MULTICASTENS4_14ComposedLayoutINS4_7SwizzleILi3ELi4ELi3EEENS4_18smem_ptr_flag_bitsILi32EEENSU_INS5_IJNSA_ILi8EEENSA_ILi32EEEEEENS5_IJS19_SB_EEEEEEEvNS4_8identityENS4_13SM90_TMA_LOADES1D_vS1E_EENS_8epilogue10collective6detail29Sm90TmaWarpSpecializedAdapterINS1I_15DefaultEpilogueISK_SL_SL_NS1H_6thread17LinearCombinationISK_Li1EffLNS1M_9ScaleType4KindE0ELNS_15FloatRoundStyleE2ESK_EENS1_15EpilogueDefaultEEEEEvvEEEEvNT_6ParamsE,"ax",@progbits
	.align	128
.text._ZN7cutlass13device_kernelINS_4gemm6kernel13GemmUniversalIN4cute5tupleIJiiiiEEENS1_10collective13CollectiveMmaINS1_34MainloopSm90TmaGmmaWarpSpecializedILi3ENS5_IJNS4_1CILi1EEENSA_ILi2EEESB_EEENS1_35KernelTmaWarpSpecializedCooperativeEEENS5_IJNSA_ILi256EEENSA_ILi128EEENSA_ILi64EEEEEENS_10tfloat32_tENS5_IJlSB_lEEESK_SL_NS4_8TiledMMAINS4_8MMA_AtomIJNS4_4SM904GMMA30MMA_64x128x8_F32TF32TF32_SS_TNILNSP_7ScaleInE1ELSR_1EEEEEENS4_6LayoutINS5_IJSC_SB_SB_EEENS5_IJSB_NSA_ILi0EEESW_EEEEENS5_IJNS4_10UnderscoreESZ_SZ_EEEEENS4_23SM90_TMA_LOAD_MULTICASTENS4_14ComposedLayoutINS4_7SwizzleILi3ELi4ELi3EEENS4_18smem_ptr_flag_bitsILi32EEENSU_INS5_IJNSA_ILi8EEENSA_ILi32EEEEEENS5_IJS19_SB_EEEEEEEvNS4_8identityENS4_13SM90_TMA_LOADES1D_vS1E_EENS_8epilogue10collective6detail29Sm90TmaWarpSpecializedAdapterINS1I_15DefaultEpilogueISK_SL_SL_NS1H_6thread17LinearCombinationISK_Li1EffLNS1M_9ScaleType4KindE0ELNS_15FloatRoundStyleE2ESK_EENS1_15EpilogueDefaultEEEEEvvEEEEvNT_6ParamsE:
        .type           _ZN7cutlass13device_kernelINS_4gemm6kernel13GemmUniversalIN4cute5tupleIJiiiiEEENS1_10collective13CollectiveMmaINS1_34MainloopSm90TmaGmmaWarpSpecializedILi3ENS5_IJNS4_1CILi1EEENSA_ILi2EEESB_EEENS1_35KernelTmaWarpSpecializedCooperativeEEENS5_IJNSA_ILi256EEENSA_ILi128EEENSA_ILi64EEEEEENS_10tfloat32_tENS5_IJlSB_lEEESK_SL_NS4_8TiledMMAINS4_8MMA_AtomIJNS4_4SM904GMMA30MMA_64x128x8_F32TF32TF32_SS_TNILNSP_7ScaleInE1ELSR_1EEEEEENS4_6LayoutINS5_IJSC_SB_SB_EEENS5_IJSB_NSA_ILi0EEESW_EEEEENS5_IJNS4_10UnderscoreESZ_SZ_EEEEENS4_23SM90_TMA_LOAD_MULTICASTENS4_14ComposedLayoutINS4_7SwizzleILi3ELi4ELi3EEENS4_18smem_ptr_flag_bitsILi32EEENSU_INS5_IJNSA_ILi8EEENSA_ILi32EEEEEENS5_IJS19_SB_EEEEEEEvNS4_8identityENS4_13SM90_TMA_LOADES1D_vS1E_EENS_8epilogue10collective6detail29Sm90TmaWarpSpecializedAdapterINS1I_15DefaultEpilogueISK_SL_SL_NS1H_6thread17LinearCombinationISK_Li1EffLNS1M_9ScaleType4KindE0ELNS_15FloatRoundStyleE2ESK_EENS1_15EpilogueDefaultEEEEEvvEEEEvNT_6ParamsE,@function
        .size           _ZN7cutlass13device_kernelINS_4gemm6kernel13GemmUniversalIN4cute5tupleIJiiiiEEENS1_10collective13CollectiveMmaINS1_34MainloopSm90TmaGmmaWarpSpecializedILi3ENS5_IJNS4_1CILi1EEENSA_ILi2EEESB_EEENS1_35KernelTmaWarpSpecializedCooperativeEEENS5_IJNSA_ILi256EEENSA_ILi128EEENSA_ILi64EEEEEENS_10tfloat32_tENS5_IJlSB_lEEESK_SL_NS4_8TiledMMAINS4_8MMA_AtomIJNS4_4SM904GMMA30MMA_64x128x8_F32TF32TF32_SS_TNILNSP_7ScaleInE1ELSR_1EEEEEENS4_6LayoutINS5_IJSC_SB_SB_EEENS5_IJSB_NSA_ILi0EEESW_EEEEENS5_IJNS4_10UnderscoreESZ_SZ_EEEEENS4_23SM90_TMA_LOAD_MULTICASTENS4_14ComposedLayoutINS4_7SwizzleILi3ELi4ELi3EEENS4_18smem_ptr_flag_bitsILi32EEENSU_INS5_IJNSA_ILi8EEENSA_ILi32EEEEEENS5_IJS19_SB_EEEEEEEvNS4_8identityENS4_13SM90_TMA_LOADES1D_vS1E_EENS_8epilogue10collective6detail29Sm90TmaWarpSpecializedAdapterINS1I_15DefaultEpilogueISK_SL_SL_NS1H_6thread17LinearCombinationISK_Li1EffLNS1M_9ScaleType4KindE0ELNS_15FloatRoundStyleE2ESK_EENS1_15EpilogueDefaultEEEEEvvEEEEvNT_6ParamsE,(.L_x_323 - _ZN7cutlass13device_kernelINS_4gemm6kernel13GemmUniversalIN4cute5tupleIJiiiiEEENS1_10collective13CollectiveMmaINS1_34MainloopSm90TmaGmmaWarpSpecializedILi3ENS5_IJNS4_1CILi1EEENSA_ILi2EEESB_EEENS1_35KernelTmaWarpSpecializedCooperativeEEENS5_IJNSA_ILi256EEENSA_ILi128EEENSA_ILi64EEEEEENS_10tfloat32_tENS5_IJlSB_lEEESK_SL_NS4_8TiledMMAINS4_8MMA_AtomIJNS4_4SM904GMMA30MMA_64x128x8_F32TF32TF32_SS_TNILNSP_7ScaleInE1ELSR_1EEEEEENS4_6LayoutINS5_IJSC_SB_SB_EEENS5_IJSB_NSA_ILi0EEESW_EEEEENS5_IJNS4_10UnderscoreESZ_SZ_EEEEENS4_23SM90_TMA_LOAD_MULTICASTENS4_14ComposedLayoutINS4_7SwizzleILi3ELi4ELi3EEENS4_18smem_ptr_flag_bitsILi32EEENSU_INS5_IJNSA_ILi8EEENSA_ILi32EEEEEENS5_IJS19_SB_EEEEEEEvNS4_8identityENS4_13SM90_TMA_LOADES1D_vS1E_EENS_8epilogue10collective6detail29Sm90TmaWarpSpecializedAdapterINS1I_15DefaultEpilogueISK_SL_SL_NS1H_6thread17LinearCombinationISK_Li1EffLNS1M_9ScaleType4KindE0ELNS_15FloatRoundStyleE2ESK_EENS1_15EpilogueDefaultEEEEEvvEEEEvNT_6ParamsE)
        .other          _ZN7cutlass13device_kernelINS_4gemm6kernel13GemmUniversalIN4cute5tupleIJiiiiEEENS1_10collective13CollectiveMmaINS1_34MainloopSm90TmaGmmaWarpSpecializedILi3ENS5_IJNS4_1CILi1EEENSA_ILi2EEESB_EEENS1_35KernelTmaWarpSpecializedCooperativeEEENS5_IJNSA_ILi256EEENSA_ILi128EEENSA_ILi64EEEEEENS_10tfloat32_tENS5_IJlSB_lEEESK_SL_NS4_8TiledMMAINS4_8MMA_AtomIJNS4_4SM904GMMA30MMA_64x128x8_F32TF32TF32_SS_TNILNSP_7ScaleInE1ELSR_1EEEEEENS4_6LayoutINS5_IJSC_SB_SB_EEENS5_IJSB_NSA_ILi0EEESW_EEEEENS5_IJNS4_10UnderscoreESZ_SZ_EEEEENS4_23SM90_TMA_LOAD_MULTICASTENS4_14ComposedLayoutINS4_7SwizzleILi3ELi4ELi3EEENS4_18smem_ptr_flag_bitsILi32EEENSU_INS5_IJNSA_ILi8EEENSA_ILi32EEEEEENS5_IJS19_SB_EEEEEEEvNS4_8identityENS4_13SM90_TMA_LOADES1D_vS1E_EENS_8epilogue10collective6detail29Sm90TmaWarpSpecializedAdapterINS1I_15DefaultEpilogueISK_SL_SL_NS1H_6thread17LinearCombinationISK_Li1EffLNS1M_9ScaleType4KindE0ELNS_15FloatRoundStyleE2ESK_EENS1_15EpilogueDefaultEEEEEvvEEEEvNT_6ParamsE,@"STO_CUDA_ENTRY STV_DEFAULT"
_ZN7cutlass13device_kernelINS_4gemm6kernel13GemmUniversalIN4cute5tupleIJiiiiEEENS1_10collective13CollectiveMmaINS1_34MainloopSm90TmaGmmaWarpSpecializedILi3ENS5_IJNS4_1CILi1EEENSA_ILi2EEESB_EEENS1_35KernelTmaWarpSpecializedCooperativeEEENS5_IJNSA_ILi256EEENSA_ILi128EEENSA_ILi64EEEEEENS_10tfloat32_tENS5_IJlSB_lEEESK_SL_NS4_8TiledMMAINS4_8MMA_AtomIJNS4_4SM904GMMA30MMA_64x128x8_F32TF32TF32_SS_TNILNSP_7ScaleInE1ELSR_1EEEEEENS4_6LayoutINS5_IJSC_SB_SB_EEENS5_IJSB_NSA_ILi0EEESW_EEEEENS5_IJNS4_10UnderscoreESZ_SZ_EEEEENS4_23SM90_TMA_LOAD_MULTICASTENS4_14ComposedLayoutINS4_7SwizzleILi3ELi4ELi3EEENS4_18smem_ptr_flag_bitsILi32EEENSU_INS5_IJNSA_ILi8EEENSA_ILi32EEEEEENS5_IJS19_SB_EEEEEEEvNS4_8identityENS4_13SM90_TMA_LOADES1D_vS1E_EENS_8epilogue10collective6detail29Sm90TmaWarpSpecializedAdapterINS1I_15DefaultEpilogueISK_SL_SL_NS1H_6thread17LinearCombinationISK_Li1EffLNS1M_9ScaleType4KindE0ELNS_15FloatRoundStyleE2ESK_EENS1_15EpilogueDefaultEEEEEvvEEEEvNT_6ParamsE:
[----:B------:R-:W0:Y:S01]  /*0000*/  LDC R1, c[0x0][0x28] ;  /* 0x00000a00ff017b82 */ /* 0x000e220000000800 */
[----:B------:R-:W1:Y:S01]  /*0010*/  S2R R18, SR_TID.X ;  /* 0x0000000000127919 */ /* 0x000e620000002100 */
[----:B------:R-:W-:Y:S01]  /*0020*/  ELECT P0, URZ, PT ;  /* 0x00000000003f782f */ /* 0x000fe20003800000 */
[----:B------:R-:W-:Y:S01]  /*0030*/  BSSY B0, `(.L_x_0) ;  /* 0x000000f000007945 */ /* 0x000fe20003800000 */
[--C-:B-1----:R-:W-:Y:S02]  /*0040*/  SHF.R.U32.HI R0, RZ, 0x5, R18.reuse ;  /* 0x00000005ff007819 */ /* 0x102fe40000011612 */
[----:B------:R-:W-:-:S03]  /*0050*/  SHF.R.U32.HI R3, RZ, 0x7, R18 ;  /* 0x00000007ff037819 */ /* 0x000fc60000011612 */
[----:B------:R-:W1:Y:S04]  /*0060*/  SHFL.IDX PT, R2, R0, RZ, 0x1f ;  /* 0x00001fff00027589 */ /* 0x000e6800000e0000 */
[----:B------:R2:W3:Y:S01]  /*0070*/  SHFL.IDX PT, R5, R3, RZ, 0x1f ;  /* 0x00001fff03057589 */ /* 0x0004e200000e0000 */
[----:B-1----:R-:W-:-:S13]  /*0080*/  ISETP.NE.OR P0, PT, R2, RZ, !P0 ;  /* 0x000000ff0200720c */ /* 0x002fda0004705670 */
[----:B0-23--:R-:W-:Y:S05]  /*0090*/  @P0 BRA `(.L_x_1) ;  /* 0x0000000000200947 */ /* 0x00dfea0003800000 */
[----:B------:R-:W-:Y:S02]  /*00a0*/  ULDC.64 UR4, c[0x0][0x198] ;  /* 0x0000660000047ab9 */ /* 0x000fe40000000a00 */
[----:B------:R-:W-:Y:S02]  /*00b0*/  UIADD3 UR6, UP0, UR4, 0xf0, URZ ;  /* 0x000000f004067890 */ /* 0x000fe4000ff1e03f */
[----:B------:R-:W-:Y:S02]  /*00c0*/  UIADD3 UR4, UP1, UR4, 0x1f0, URZ ;  /* 0x000001f004047890 */ /* 0x000fe4000ff3e03f */
[----:B------:R-:W-:Y:S02]  /*00d0*/  UIADD3.X UR7, URZ, UR5, URZ, UP0, !UPT ;  /* 0x000000053f077290 */ /* 0x000fe400087fe43f */
[----:B------:R-:W-:-:S07]  /*00e0*/  UIADD3.X UR5, URZ, UR5, URZ, UP1, !UPT ;  /* 0x000000053f057290 */ /* 0x000fce0008ffe43f */
[----:B------:R0:W-:Y:S02]  /*00f0*/  UTMACCTL.PF [UR6] ;  /* 0x00000000060079b9 */ /* 0x0001e40008040000 */
[----:B------:R0:W-:Y:S02]  /*0100*/  UTMACCTL.PF [UR4] ;  /* 0x00000000040079b9 */ /* 0x0001e40008040000 */
[----:B0-----:R-:W-:Y:S01]  /*0110*/  NOP ;  /* 0x0000000000007918 */ /* 0x001fe20000000000 */
.L_x_1:
[----:B------:R-:W-:Y:S05]  /*0120*/  BSYNC B0 ;  /* 0x0000000000007941 */ /* 0x000fea0003800000 */
.L_x_0:
[----:B------:R-:W0:Y:S02]  /*0130*/  SHFL.IDX PT, R3, R0, RZ, 0x1f ;  /* 0x00001fff00037589 */ /* 0x000e2400000e0000 */
[----:B0-----:R-:W-:-:S13]  /*0140*/  ISETP.NE.AND P0, PT, R3, RZ, PT ;  /* 0x000000ff0300720c */ /* 0x001fda0003f05270 */
[----:B------:R-:W-:Y:S05]  /*0150*/  @P0 BRA `(.L_x_2) ;  /* 0x0000000000500947 */ /* 0x000fea0003800000 */
[----:B------:R-:W0:Y:S01]  /*0160*/  S2UR UR8, SR_CgaCtaId ;  /* 0x00000000000879c3 */ /* 0x000e220000008800 */
[----:B------:R-:W-:Y:S01]  /*0170*/  UMOV UR4, 0x400 ;  /* 0x0000040000047882 */ /* 0x000fe20000000000 */
[----:B------:R-:W-:Y:S01]  /*0180*/  UMOV UR5, 0x1 ;  /* 0x0000000100057882 */ /* 0x000fe20000000000 */
[----:B------:R-:W-:Y:S01]  /*0190*/  UMOV UR6, 0x4 ;  /* 0x0000000400067882 */ /* 0x000fe20000000000 */
[----:B------:R-:W-:Y:S01]  /*01a0*/  ELECT P0, URZ, PT ;  /* 0x00000000003f782f */ /* 0x000fe20003800000 */
[----:B------:R-:W-:-:S04]  /*01b0*/  UIADD3 UR6, -UR6, 0x100000, URZ ;  /* 0x0010000006067890 */ /* 0x000fc8000fffe13f */
[----:B------:R-:W-:Y:S02]  /*01c0*/  USHF.L.U32 UR7, UR6, 0xb, URZ ;  /* 0x0000000b06077899 */ /* 0x000fe4000800063f */
[----:B------:R-:W-:Y:S02]  /*01d0*/  USHF.L.U32 UR6, UR6, 0x1, URZ ;  /* 0x0000000106067899 */ /* 0x000fe4000800063f */
[----:B0-----:R-:W-:Y:S02]  /*01e0*/  ULEA UR8, UR8, UR4, 0x18 ;  /* 0x0000000408087291 */ /* 0x001fe4000f8ec03f */
[----:B------:R-:W-:-:S04]  /*01f0*/  UIADD3 UR4, -UR5, 0x100000, URZ ;  /* 0x0010000005047890 */ /* 0x000fc8000fffe13f */
[----:B------:R-:W-:Y:S02]  /*0200*/  USHF.L.U32 UR5, UR4, 0xb, URZ ;  /* 0x0000000b04057899 */ /* 0x000fe4000800063f */
[----:B------:R-:W-:Y:S01]  /*0210*/  USHF.L.U32 UR4, UR4, 0x1, URZ ;  /* 0x0000000104047899 */ /* 0x000fe2000800063f */
[----:B------:R-:W0:Y:S11]  /*0220*/  FENCE.VIEW.ASYNC.S ;  /* 0x00000000000073c6 */ /* 0x000e360000000000 */
[----:B0-----:R0:W1:Y:S01]  /*0230*/  SYNCS.EXCH.64 URZ, [UR8], UR4 ;  /* 0x00000004083f75b2 */ /* 0x0010620008000100 */
[----:B------:R0:W2:Y:S01]  /*0240*/  SYNCS.EXCH.64 URZ, [UR8+0x18], UR6 ;  /* 0x00001806083f75b2 */ /* 0x0000a20008000100 */
[----:B------:R0:W3:Y:S01]  /*0250*/  SYNCS.EXCH.64 URZ, [UR8+0x8], UR4 ;  /* 0x00000804083f75b2 */ /* 0x0000e20008000100 */
[----:B------:R0:W4:Y:S01]  /*0260*/  SYNCS.EXCH.64 URZ, [UR8+0x20], UR6 ;  /* 0x00002006083f75b2 */ /* 0x0001220008000100 */
[----:B------:R0:W0:Y:S01]  /*0270*/  SYNCS.EXCH.64 URZ, [UR8+0x10], UR4 ;  /* 0x00001004083f75b2 */ /* 0x0000220008000100 */
[----:B------:R0:W0:Y:S01]  /*0280*/  SYNCS.EXCH.64 URZ, [UR8+0x28], UR6 ;  /* 0x00002806083f75b2 */ /* 0x0000220008000100 */
[----:B------:R-:W-:Y:S01]  /*0290*/  NOP ;  /* 0x0000000000007918 */ /* 0x000fe20000000000 */
.L_x_2:
[----:B------:R-:W5:Y:S01]  /*02a0*/  SHFL.IDX PT, R0, R0, RZ, 0x1f ;  /* 0x00001fff00007589 */ /* 0x000f6200000e0000 */
[----:B------:R-:W-:Y:S01]  /*02b0*/  SHF.R.S32.HI R7, RZ, 0x1f, R18 ;  /* 0x0000001fff077819 */ /* 0x000fe20000011412 */
[----:B0-----:R-:W0:Y:S01]  /*02c0*/  S2UR UR8, SR_CTAID.X ;  /* 0x00000000000879c3 */ /* 0x001e220000002500 */
[----:B------:R-:W-:Y:S01]  /*02d0*/  ELECT P0, URZ, PT ;  /* 0x00000000003f782f */ /* 0x000fe20003800000 */
[----:B------:R-:W1:Y:S01]  /*02e0*/  S2R R4, SR_CTAID.Y ;  /* 0x0000000000047919 */ /* 0x000e620000002600 */
[----:B------:R-:W-:Y:S01]  /*02f0*/  LEA.HI R7, R7, R18, RZ, 0x7 ;  /* 0x0000001207077211 */ /* 0x000fe200078f38ff */
[----:B------:R-:W-:Y:S01]  /*0300*/  ULDC UR4, c[0x0][0x154] ;  /* 0x0000550000047ab9 */ /* 0x000fe20000000800 */
[----:B------:R-:W-:Y:S01]  /*0310*/  SHF.R.S32.HI R8, RZ, 0x1f, R3 ;  /* 0x0000001fff087819 */ /* 0x000fe20000011403 */
[----:B------:R-:W-:Y:S01]  /*0320*/  NOP ;  /* 0x0000000000007918 */ /* 0x000fe20000000000 */
[----:B------:R-:W-:Y:S01]  /*0330*/  LOP3.LUT R7, R7, 0xffffff80, RZ, 0xc0, !PT ;  /* 0xffffff8007077812 */ /* 0x000fe200078ec0ff */
[----:B------:R-:W2:Y:S01]  /*0340*/  LDC R12, c[0x0][0x140] ;  /* 0x00005000ff0c7b82 */ /* 0x000ea20000000800 */
[----:B------:R-:W-:Y:S01]  /*0350*/  LEA.HI R8, R8, R3, RZ, 0x2 ;  /* 0x0000000308087211 */ /* 0x000fe200078f10ff */
[----:B------:R-:W-:-:S02]  /*0360*/  NOP ;  /* 0x0000000000007918 */ /* 0x000fc40000000000 */
[----:B------:R-:W-:Y:S01]  /*0370*/  IMAD.IADD R6, R18, 0x1, -R7 ;  /* 0x0000000112067824 */ /* 0x000fe200078e0a07 */
[----:B------:R-:W-:-:S03]  /*0380*/  LOP3.LUT R8, R8, 0x3ffffffc, RZ, 0xc0, !PT ;  /* 0x3ffffffc08087812 */ /* 0x000fc600078ec0ff */
[----:B------:R-:W3:Y:S01]  /*0390*/  LDC R10, c[0x0][0x144] ;  /* 0x00005100ff0a7b82 */ /* 0x000ee20000000800 */
[----:B------:R-:W-:Y:S02]  /*03a0*/  SHF.R.S32.HI R7, RZ, 0x1f, R6 ;  /* 0x0000001fff077819 */ /* 0x000fe40000011406 */
[----:B------:R-:W-:Y:S02]  /*03b0*/  LOP3.LUT P2, RZ, R6, 0x7, RZ, 0xc0, !PT ;  /* 0x0000000706ff7812 */ /* 0x000fe4000784c0ff */
[----:B------:R-:W-:Y:S01]  /*03c0*/  LEA.HI R7, R7, R6, RZ, 0x3 ;  /* 0x0000000607077211 */ /* 0x000fe200078f18ff */
[----:B------:R-:W-:Y:S01]  /*03d0*/  VIADD R6, R5, 0xffffffff ;  /* 0xffffffff05067836 */ /* 0x000fe20000000000 */
[----:B-----5:R-:W-:Y:S02]  /*03e0*/  ISETP.NE.OR P0, PT, R0, RZ, !P0 ;  /* 0x000000ff0000720c */ /* 0x020fe40004705670 */
[--C-:B------:R-:W-:Y:S02]  /*03f0*/  SHF.R.S32.HI R0, RZ, 0x3, R7.reuse ;  /* 0x00000003ff007819 */ /* 0x100fe40000011407 */
[----:B------:R-:W-:-:S02]  /*0400*/  SHF.R.S32.HI R7, RZ, 0x1f, R7 ;  /* 0x0000001fff077819 */ /* 0x000fc40000011407 */
[----:B------:R-:W-:Y:S02]  /*0410*/  ISETP.GE.U32.AND P5, PT, R6, 0x2, PT ;  /* 0x000000020600780c */ /* 0x000fe40003fa6070 */
[----:B------:R-:W-:Y:S02]  /*0420*/  LEA.HI R7, R7, R0, RZ, 0x2 ;  /* 0x0000000007077211 */ /* 0x000fe400078f10ff */
[----:B--2---:R-:W-:Y:S02]  /*0430*/  ISETP.EQ.U32.AND P3, PT, R12, 0x1, PT ;  /* 0x000000010c00780c */ /* 0x004fe40003f62070 */
[----:B-1----:R-:W-:Y:S01]  /*0440*/  I2FP.F32.U32 R9, R4 ;  /* 0x0000000400097245 */ /* 0x002fe20000201000 */
[----:B------:R-:W-:Y:S01]  /*0450*/  VOTEU.ALL UP0, P0 ;  /* 0x00000000003f7886 */ /* 0x000fe20000000000 */
[----:B------:R-:W-:Y:S01]  /*0460*/  LOP3.LUT R7, R7, 0xfffffffc, RZ, 0xc0, !PT ;  /* 0xfffffffc07077812 */ /* 0x000fe200078ec0ff */
[----:B------:R-:W-:Y:S02]  /*0470*/  VOTEU.ALL UP1, P0 ;  /* 0x00000000003f7886 */ /* 0x000fe40000020000 */
[----:B------:R-:W-:Y:S01]  /*0480*/  FMUL R11, R9, UR4 ;  /* 0x00000004090b7c20 */ /* 0x000fe20008400000 */
[----:B------:R-:W-:Y:S01]  /*0490*/  IMAD.IADD R9, R3, 0x1, -R8 ;  /* 0x0000000103097824 */ /* 0x000fe200078e0a08 */
[----:B0-----:R-:W-:Y:S01]  /*04a0*/  I2FP.F32.U32 R8, UR8 ;  /* 0x0000000800087c45 */ /* 0x001fe20008201000 */
[----:B------:R-:W-:Y:S01]  /*04b0*/  IMAD.IADD R0, R0, 0x1, -R7 ;  /* 0x0000000100007824 */ /* 0x000fe200078e0a07 */
[----:B------:R-:W0:Y:S01]  /*04c0*/  @!UP0 S2UR UR7, SR_CgaCtaId ;  /* 0x00000000000789c3 */ /* 0x000e220000008800 */
[----:B------:R-:W-:Y:S01]  /*04d0*/  ULDC UR4, c[0x0][0x150] ;  /* 0x0000540000047ab9 */ /* 0x000fe20000000800 */
[----:B------:R-:W1:Y:S01]  /*04e0*/  F2I.U32.TRUNC.NTZ R11, R11 ;  /* 0x0000000b000b7305 */ /* 0x000e62000020f000 */
[----:B------:R-:W-:Y:S01]  /*04f0*/  FMUL R8, R8, UR4 ;  /* 0x0000000408087c20 */ /* 0x000fe20008400000 */
[----:B------:R-:W-:Y:S01]  /*0500*/  SHF.R.S32.HI R3, RZ, 0x1f, R2 ;  /* 0x0000001fff037819 */ /* 0x000fe20000011402 */
[----:B------:R-:W-:Y:S01]  /*0510*/  IMAD R9, R9, 0x4, R0 ;  /* 0x0000000409097824 */ /* 0x000fe200078e0200 */
[----:B------:R-:W-:Y:S01]  /*0520*/  UMOV UR4, 0x20 ;  /* 0x0000002000047882 */ /* 0x000fe20000000000 */
[----:B------:R-:W-:Y:S01]  /*0530*/  @!UP0 UMOV UR6, 0x400 ;  /* 0x0000040000068882 */ /* 0x000fe20000000000 */
[----:B------:R-:W2:Y:S01]  /*0540*/  LDC R7, c[0x0][0x148] ;  /* 0x00005200ff077b82 */ /* 0x000ea20000000800 */
[----:B------:R-:W-:Y:S01]  /*0550*/  LEA.HI R3, R3, R2, RZ, 0x2 ;  /* 0x0000000203037211 */ /* 0x000fe200078f10ff */
[----:B------:R-:W5:Y:S01]  /*0560*/  F2I.U32.TRUNC.NTZ R8, R8 ;  /* 0x0000000800087305 */ /* 0x000f62000020f000 */
[----:B------:R-:W-:Y:S01]  /*0570*/  IMAD.SHL.U32 R22, R9, 0x4, RZ ;  /* 0x0000000409167824 */ /* 0x000fe200078e00ff */
[----:B------:R-:W-:-:S04]  /*0580*/  @!UP0 UIADD3 UR4, -UR4, 0x100000, URZ ;  /* 0x0010000004048890 */ /* 0x000fc8000fffe13f */
[----:B------:R-:W-:Y:S02]  /*0590*/  @!UP0 USHF.L.U32 UR5, UR4, 0xb, URZ ;  /* 0x0000000b04058899 */ /* 0x000fe4000800063f */
[----:B------:R-:W-:Y:S01]  /*05a0*/  @!UP0 USHF.L.U32 UR4, UR4, 0x1, URZ ;  /* 0x0000000104048899 */ /* 0x000fe2000800063f */
[----:B------:R-:W-:Y:S02]  /*05b0*/  LOP3.LUT R3, R3, 0xfffffffc, RZ, 0xc0, !PT ;  /* 0xfffffffc03037812 */ /* 0x000fe400078ec0ff */
[----:B------:R-:W-:Y:S01]  /*05c0*/  LOP3.LUT R22, R9, 0xc, R22, 0x78, !PT ;  /* 0x0000000c09167812 */ /* 0x000fe200078e7816 */
[----:B-1----:R-:W-:Y:S02]  /*05d0*/  IMAD.MOV R21, RZ, RZ, -R11 ;  /* 0x000000ffff157224 */ /* 0x002fe400078e0a0b */
[----:B------:R-:W-:Y:S01]  /*05e0*/  IMAD.IADD R0, R2, 0x1, -R3 ;  /* 0x0000000102007824 */ /* 0x000fe200078e0a03 */
[----:B0-----:R-:W-:Y:S01]  /*05f0*/  @!UP0 ULEA UR6, UR7, UR6, 0x18 ;  /* 0x0000000607068291 */ /* 0x001fe2000f8ec03f */
[----:B-----5:R-:W-:-:S03]  /*0600*/  IMAD.MOV R3, RZ, RZ, -R8 ;  /* 0x000000ffff037224 */ /* 0x020fc600078e0a08 */
[----:B------:R-:W-:Y:S01]  /*0610*/  ISETP.NE.AND P1, PT, R0, 0x3, PT ;  /* 0x000000030000780c */ /* 0x000fe20003f25270 */
[----:B------:R-:W-:Y:S01]  /*0620*/  VOTEU.ALL UP0, P0 ;  /* 0x00000000003f7886 */ /* 0x000fe20000000000 */
[----:B------:R-:W-:Y:S01]  /*0630*/  ISETP.LT.U32.AND P0, PT, R22, 0x2, !P2 ;  /* 0x000000021600780c */ /* 0x000fe20005701070 */
[----:B---3--:R-:W-:Y:S01]  /*0640*/  IMAD R3, R10, R3, UR8 ;  /* 0x000000080a037e24 */ /* 0x008fe2000f8e0203 */
[----:B------:R-:W-:Y:S01]  /*0650*/  ISETP.EQ.OR P1, PT, R0, RZ, !P1 ;  /* 0x000000ff0000720c */ /* 0x000fe20004f22670 */
[----:B--2---:R-:W-:Y:S01]  /*0660*/  IMAD R9, R7, R21, R4 ;  /* 0x0000001507097224 */ /* 0x004fe200078e0204 */
[C---:B------:R-:W-:Y:S02]  /*0670*/  ISETP.NE.AND P2, PT, R5.reuse, RZ, PT ;  /* 0x000000ff0500720c */ /* 0x040fe40003f45270 */
[----:B------:R-:W-:Y:S01]  /*0680*/  ISETP.EQ.AND P1, PT, R5, RZ, P1 ;  /* 0x000000ff0500720c */ /* 0x000fe20000f22270 */
[----:B------:R-:W0:Y:S02]  /*0690*/  FENCE.VIEW.ASYNC.S ;  /* 0x00000000000073c6 */ /* 0x000e240000000000 */
[----:B0-----:R0:W1:Y:S01]  /*06a0*/  @!UP0 SYNCS.EXCH.64 URZ, [UR6+0x40], UR4 ;  /* 0x00004004063f85b2 */ /* 0x0010620008000100 */
[----:B------:R-:W-:-:S02]  /*06b0*/  ISETP.NE.AND P4, PT, R9, R22, PT ;  /* 0x000000160900720c */ /* 0x000fc40003f85270 */
[----:B------:R-:W-:Y:S02]  /*06c0*/  SEL R19, RZ, 0x1, !P1 ;  /* 0x00000001ff137807 */ /* 0x000fe40004800000 */
[----:B------:R-:W-:Y:S02]  /*06d0*/  ISETP.EQ.OR P4, PT, R3, RZ, !P4 ;  /* 0x000000ff0300720c */ /* 0x000fe40006782670 */
[----:B------:R-:W-:Y:S02]  /*06e0*/  SEL R19, R19, 0x2, P5 ;  /* 0x0000000213137807 */ /* 0x000fe40002800000 */
[----:B------:R-:W-:-:S04]  /*06f0*/  PLOP3.LUT P0, PT, P0, P4, PT, 0x80, 0x0 ;  /* 0x000000000000781c */ /* 0x000fc80000709070 */
[----:B------:R-:W-:Y:S01]  /*0700*/  P2R R156, PR, RZ, 0x1 ;  /* 0x00000001ff9c7803 */ /* 0x000fe20000000000 */
[----:B------:R0:W2:Y:S01]  /*0710*/  @!UP1 SYNCS.EXCH.64 URZ, [UR6+0x48], UR4 ;  /* 0x00004804063f95b2 */ /* 0x0000a20008000100 */
[----:B------:R-:W-:Y:S01]  /*0720*/  NOP ;  /* 0x0000000000007918 */ /* 0x000fe20000000000 */
[----:B------:R-:W-:Y:S06]  /*0730*/  @!P3 BRA `(.L_x_3) ;  /* 0x000000000008b947 */ /* 0x000fec0003800000 */
[----:B-12-4-:R-:W-:Y:S01]  /*0740*/  UCGABAR_ARV ;  /* 0x00000000000079c7 */ /* 0x016fe20008000000 */
[----:B------:R-:W-:Y:S05]  /*0750*/  BRA `(.L_x_4) ;  /* 0x0000000000047947 */ /* 0x000fea0003800000 */
.L_x_3:
[----:B-12-4-:R-:W-:Y:S01]  /*0760*/  NOP ;  /* 0x0000000000007918 */ /* 0x016fe20000000000 */
.L_x_4:
[----:B------:R-:W1:Y:S01]  /*0770*/  LDC R2, c[0x0][0x65c] ;  /* 0x00019700ff027b82 */ /* 0x000e620000000800 */
[----:B------:R-:W-:Y:S02]  /*0780*/  IMAD.U32 R8, RZ, RZ, UR8 ;  /* 0x00000008ff087e24 */ /* 0x000fe4000f8e00ff */
[----:B------:R-:W-:Y:S01]  /*0790*/  IMAD.MOV.U32 R9, RZ, RZ, RZ ;  /* 0x000000ffff097224 */ /* 0x000fe200078e00ff */
[----:B-1----:R-:W-:-:S04]  /*07a0*/  ISETP.NE.AND P1, PT, R2, 0x1, PT ;  /* 0x000000010200780c */ /* 0x002fc80003f25270 */
[----:B------:R-:W-:-:S09]  /*07b0*/  P2R R5, PR, RZ, 0x2 ;  /* 0x00000002ff057803 */ /* 0x000fd20000000000 */
[----:B------:R-:W1:Y:S01]  /*07c0*/  @P1 LDC R17, c[0x0][0x10] ;  /* 0x00000400ff111b82 */ /* 0x000e620000000800 */
[----:B------:R-:W-:Y:S02]  /*07d0*/  @P1 IMAD.MOV.U32 R5, RZ, RZ, RZ ;  /* 0x000000ffff051224 */ /* 0x000fe400078e00ff */
[----:B------:R-:W-:-:S05]  /*07e0*/  @P1 IMAD.MOV.U32 R13, RZ, RZ, RZ ;  /* 0x000000ffff0d1224 */ /* 0x000fca00078e00ff */
[----:B------:R-:W2:Y:S01]  /*07f0*/  @!P1 LDC R11, c[0x0][0xc] ;  /* 0x00000300ff0b9b82 */ /* 0x000ea20000000800 */
[----:B-1----:R-:W-:-:S04]  /*0800*/  @P1 IMAD.WIDE.U32 R16, R17, UR8, R4 ;  /* 0x0000000811101c25 */ /* 0x002fc8000f8e0004 */
[----:B------:R-:W-:Y:S02]  /*0810*/  @P1 IMAD.IADD R17, R17, 0x1, R13 ;  /* 0x0000000111111824 */ /* 0x000fe400078e020d */
[----:B--2---:R-:W-:-:S04]  /*0820*/  @!P1 IMAD.WIDE.U32 R8, R4, R11, R8 ;  /* 0x0000000b04089225 */ /* 0x004fc800078e0008 */
[----:B------:R-:W-:Y:S02]  /*0830*/  @!P1 IMAD.MOV.U32 R16, RZ, RZ, R8 ;  /* 0x000000ffff109224 */ /* 0x000fe400078e0008 */
[----:B------:R-:W-:Y:S01]  /*0840*/  @!P1 IMAD.MOV.U32 R17, RZ, RZ, R9 ;  /* 0x000000ffff119224 */ /* 0x000fe200078e0009 */
[----:B------:R-:W-:Y:S06]  /*0850*/  @!P3 BRA `(.L_x_5) ;  /* 0x00000000000cb947 */ /* 0x000fec0003800000 */
[----:B------:R-:W-:Y:S01]  /*0860*/  UCGABAR_WAIT ;  /* 0x0000000000007dc7 */ /* 0x000fe20008000000 */
[----:B------:R-:W-:Y:S01]  /*0870*/  CCTL.IVALL ;  /* 0x00000000ff00798f */ /* 0x000fe20002000000 */
[----:B------:R-:W-:Y:S05]  /*0880*/  BRA `(.L_x_6) ;  /* 0x0000000000047947 */ /* 0x000fea0003800000 */
.L_x_5:
[----:B------:R-:W-:Y:S06]  /*0890*/  BAR.SYNC.DEFER_BLOCKING 0x0 ;  /* 0x0000000000007b1d */ /* 0x000fec0000010000 */
.L_x_6:
[----:B------:R-:W-:Y:S05]  /*08a0*/  @!P2 BRA `(.L_x_7) ;  /* 0x000000a80020a947 */ /* 0x000fea0003800000 */
[----:B------:R-:W-:-:S13]  /*08b0*/  ISETP.GT.U32.AND P0, PT, R6, 0x1, PT ;  /* 0x000000010600780c */ /* 0x000fda0003f04070 */
[----:B0-----:R-:W-:Y:S05]  /*08c0*/  @P0 EXIT ;  /* 0x000000000000094d */ /* 0x001fea0003800000 */
[----:B------:R-:W-:Y:S01]  /*08d0*/  ULDC.64 UR4, c[0x0][0x650] ;  /* 0x0001940000047ab9 */ /* 0x000fe20000000a00 */
[----:B------:R-:W-:Y:S01]  /*08e0*/  PRMT R0, RZ, 0x7610, R0 ;  /* 0x00007610ff007816 */ /* 0x000fe20000000000 */
[----:B------:R-:W-:Y:S01]  /*08f0*/  IMAD.MOV.U32 R152, RZ, RZ, -0x1 ;  /* 0xffffffffff987424 */ /* 0x000fe200078e00ff */
[----:B------:R-:W-:Y:S01]  /*0900*/  ISETP.GE.U32.AND P0, PT, R16, UR4, PT ;  /* 0x0000000410007c0c */ /* 0x000fe2000bf06070 */
[----:B------:R-:W-:Y:S02]  /*0910*/  IMAD.MOV.U32 R153, RZ, RZ, -0x1 ;  /* 0xffffffffff997424 */ /* 0x000fe400078e00ff */
[----:B------:R-:W-:Y:S01]  /*0920*/  IMAD.MOV.U32 R23, RZ, RZ, -0x1 ;  /* 0xffffffffff177424 */ /* 0x000fe200078e00ff */
[----:B------:R-:W-:-:S13]  /*0930*/  ISETP.GE.U32.AND.EX P0, PT, R17, UR5, PT, P0 ;  /* 0x0000000511007c0c */ /* 0x000fda000bf06100 */
[----:B------:R-:W-:Y:S05]  /*0940*/  @P0 BRA `(.L_x_8) ;  /* 0x00000004002c0947 */ /* 0x000fea0003800000 */
[----:B------:R-:W0:Y:S01]  /*0950*/  LDC.64 R24, c[0x0][0x628] ;  /* 0x00018a00ff187b82 */ /* 0x000e220000000a00 */
[----:B------:R-:W-:Y:S02]  /*0960*/  IMAD.MOV.U32 R8, RZ, RZ, R16 ;  /* 0x000000ffff087224 */ /* 0x000fe400078e0010 */
[----:B------:R-:W-:-:S05]  /*0970*/  IMAD.MOV.U32 R9, RZ, RZ, R17 ;  /* 0x000000ffff097224 */ /* 0x000fca00078e0011 */
[----:B------:R-:W1:Y:S08]  /*0980*/  LDC R0, c[0x0][0x630] ;  /* 0x00018c00ff007b82 */ /* 0x000e700000000800 */
[----:B------:R-:W2:Y:S01]  /*0990*/  LDC.64 R26, c[0x0][0x620] ;  /* 0x00018800ff1a7b82 */ /* 0x000ea20000000a00 */
[----:B0-----:R-:W-:-:S04]  /*09a0*/  ISETP.NE.U32.AND P0, PT, R24, RZ, PT ;  /* 0x000000ff1800720c */ /* 0x001fc80003f05070 */
[----:B------:R-:W-:-:S13]  /*09b0*/  ISETP.NE.AND.EX P0, PT, R25, RZ, PT, P0 ;  /* 0x000000ff1900720c */ /* 0x000fda0003f05300 */
[----:B-12---:R-:W-:Y:S05]  /*09c0*/  @!P0 BRA `(.L_x_9) ;  /* 0x0000000000288947 */ /* 0x006fea0003800000 */
[----:B------:R-:W0:Y:S02]  /*09d0*/  LDC R13, c[0x0][0x634] ;  /* 0x00018d00ff0d7b82 */ /* 0x000e240000000800 */
[----:B0-----:R-:W-:-:S05]  /*09e0*/  IADD3 R13, P0, R16, R13, RZ ;  /* 0x0000000d100d7210 */ /* 0x001fca0007f1e0ff */
[----:B------:R-:W-:-:S04]  /*09f0*/  IMAD.X R15, RZ, RZ, R17, P0 ;  /* 0x000000ffff0f7224 */ /* 0x000fc800000e0611 */
[----:B------:R-:W-:-:S04]  /*0a00*/  IMAD.WIDE.U32 R8, R15, R24, RZ ;  /* 0x000000180f087225 */ /* 0x000fc800078e00ff */
[----:B------:R-:W-:-:S04]  /*0a10*/  IMAD.WIDE.U32 R10, P0, R13, R25, R8 ;  /* 0x000000190d0a7225 */ /* 0x000fc80007800008 */
[----:B------:R-:W-:-:S04]  /*0a20*/  IMAD.WIDE.U32 R8, R13, R24, RZ ;  /* 0x000000180d087225 */ /* 0x000fc800078e00ff */
[----:B------:R-:W-:Y:S01]  /*0a30*/  IMAD.X R13, RZ, RZ, RZ, P0 ;  /* 0x000000ffff0d7224 */ /* 0x000fe200000e06ff */
[----:B------:R-:W-:Y:S01]  /*0a40*/  IADD3 RZ, P0, R9, R10, RZ ;  /* 0x0000000a09ff7210 */ /* 0x000fe20007f1e0ff */
[----:B------:R-:W-:-:S04]  /*0a50*/  IMAD.MOV.U32 R12, RZ, RZ, R11 ;  /* 0x000000ffff0c7224 */ /* 0x000fc800078e000b */
[----:B------:R-:W-:-:S08]  /*0a60*/  IMAD.WIDE.U32.X R8, R15, R25, R12, P0 ;  /* 0x000000190f087225 */ /* 0x000fd000000e040c */
.L_x_9:
[----:B------:R-:W0:Y:S01]  /*0a70*/  LDC.64 R24, c[0x0][0x640] ;  /* 0x00019000ff187b82 */ /* 0x000e220000000a00 */
[-CC-:B------:R-:W-:Y:S01]  /*0a80*/  SHF.R.U64 R28, R8, R0.reuse, R9.reuse ;  /* 0x00000000081c7219 */ /* 0x180fe20000001209 */
[----:B------:R-:W-:Y:S01]  /*0a90*/  IMAD R30, R7, R21, R4 ;  /* 0x00000015071e7224 */ /* 0x000fe200078e0204 */
[----:B------:R-:W-:Y:S01]  /*0aa0*/  SHF.R.U32.HI R0, RZ, R0, R9 ;  /* 0x00000000ff007219 */ /* 0x000fe20000011609 */
[----:B------:R-:W-:Y:S01]  /*0ab0*/  IMAD.MOV.U32 R21, RZ, RZ, 0x1 ;  /* 0x00000001ff157424 */ /* 0x000fe200078e00ff */
[----:B------:R-:W-:-:S03]  /*0ac0*/  IADD3 R5, P0, RZ, -R28, RZ ;  /* 0x8000001cff057210 */ /* 0x000fc60007f1e0ff */
[----:B------:R-:W1:Y:S02]  /*0ad0*/  LDC R6, c[0x0][0x618] ;  /* 0x00018600ff067b82 */ /* 0x000e640000000800 */
[----:B------:R-:W-:-:S04]  /*0ae0*/  IMAD.X R9, RZ, RZ, ~R0, P0 ;  /* 0x000000ffff097224 */ /* 0x000fc800000e0e00 */
[-C--:B------:R-:W-:Y:S02]  /*0af0*/  IMAD R0, R9, R26.reuse, RZ ;  /* 0x0000001a09007224 */ /* 0x080fe400078e02ff */
[----:B------:R-:W2:Y:S01]  /*0b00*/  LDC R11, c[0x0][0x608] ;  /* 0x00018200ff0b7b82 */ /* 0x000ea20000000800 */
[----:B------:R-:W-:-:S04]  /*0b10*/  IMAD.WIDE.U32 R8, R5, R26, R16 ;  /* 0x0000001a05087225 */ /* 0x000fc800078e0010 */
[----:B------:R-:W-:-:S03]  /*0b20*/  IMAD R5, R5, R27, R0 ;  /* 0x0000001b05057224 */ /* 0x000fc600078e0200 */
[----:B------:R-:W3:Y:S01]  /*0b30*/  LDC R12, c[0x0][0x658] ;  /* 0x00019600ff0c7b82 */ /* 0x000ee20000000800 */
[----:B0-----:R-:W-:Y:S01]  /*0b40*/  ISETP.NE.U32.AND P0, PT, R24, RZ, PT ;  /* 0x000000ff1800720c */ /* 0x001fe20003f05070 */
[----:B------:R-:W-:Y:S02]  /*0b50*/  IMAD.IADD R5, R9, 0x1, R5 ;  /* 0x0000000109057824 */ /* 0x000fe400078e0205 */
[----:B------:R-:W-:Y:S01]  /*0b60*/  IMAD.MOV.U32 R9, RZ, RZ, -0x1 ;  /* 0xffffffffff097424 */ /* 0x000fe200078e00ff */
[----:B------:R-:W-:-:S03]  /*0b70*/  ISETP.NE.AND.EX P0, PT, R25, RZ, PT, P0 ;  /* 0x000000ff1900720c */ /* 0x000fc60003f05300 */
[----:B------:R-:W0:Y:S01]  /*0b80*/  LDC R15, c[0x0][0x600] ;  /* 0x00018000ff0f7b82 */ /* 0x000e220000000800 */
[-CC-:B-1----:R-:W-:Y:S02]  /*0b90*/  SHF.R.U64 R13, R8, R6.reuse, R5.reuse ;  /* 0x00000006080d7219 */ /* 0x182fe40000001205 */
[----:B------:R-:W-:-:S05]  /*0ba0*/  SHF.R.U32.HI R0, RZ, R6, R5 ;  /* 0x00000006ff007219 */ /* 0x000fca0000011605 */
[----:B------:R-:W1:Y:S01]  /*0bb0*/  LDC R14, c[0x0][0x648] ;  /* 0x00019200ff0e7b82 */ /* 0x000e620000000800 */
[-CC-:B--2---:R-:W-:Y:S02]  /*0bc0*/  SHF.R.U64 R27, R13, R11.reuse, R0.reuse ;  /* 0x0000000b0d1b7219 */ /* 0x184fe40000001200 */
[----:B------:R-:W-:-:S05]  /*0bd0*/  SHF.R.U32.HI R5, RZ, R11, R0 ;  /* 0x0000000bff057219 */ /* 0x000fca0000011600 */
[----:B------:R-:W2:Y:S01]  /*0be0*/  LDC R20, c[0x0][0x638] ;  /* 0x00018e00ff147b82 */ /* 0x000ea20000000800 */
[-CC-:B---3--:R-:W-:Y:S02]  /*0bf0*/  SHF.R.U64 R26, R27, R12.reuse, R5.reuse ;  /* 0x0000000c1b1a7219 */ /* 0x188fe40000001205 */
[-C--:B------:R-:W-:Y:S02]  /*0c00*/  SHF.L.U32 R0, R9, R12.reuse, RZ ;  /* 0x0000000c09007219 */ /* 0x080fe400000006ff */
[----:B------:R-:W-:Y:S01]  /*0c10*/  SHF.R.U32.HI R5, RZ, R12, R5 ;  /* 0x0000000cff057219 */ /* 0x000fe20000011605 */
[----:B------:R-:W-:Y:S01]  /*0c20*/  IMAD.MOV.U32 R4, RZ, RZ, R26 ;  /* 0x000000ffff047224 */ /* 0x000fe200078e001a */
[----:B------:R-:W-:Y:S01]  /*0c30*/  LOP3.LUT R10, RZ, R0, RZ, 0x33, !PT ;  /* 0x00000000ff0a7212 */ /* 0x000fe200078e33ff */
[----:B------:R-:W3:Y:S01]  /*0c40*/  LDC R23, c[0x0][0x610] ;  /* 0x00018400ff177b82 */ /* 0x000ee20000000800 */
[----:B------:R-:W-:Y:S05]  /*0c50*/  @!P0 BRA `(.L_x_10) ;  /* 0x0000000000288947 */ /* 0x000fea0003800000 */
[----:B------:R-:W4:Y:S02]  /*0c60*/  LDC R9, c[0x0][0x64c] ;  /* 0x00019300ff097b82 */ /* 0x000f240000000800 */
[----:B----4-:R-:W-:-:S05]  /*0c70*/  IADD3 R9, P0, R26, R9, RZ ;  /* 0x000000091a097210 */ /* 0x010fca0007f1e0ff */
        /* <DEDUP_REMOVED lines=8> */
.L_x_10:
[----:B-1----:R-:W-:Y:S01]  /*0d00*/  SHF.R.U64 R4, R4, R14, R5 ;  /* 0x0000000e04047219 */ /* 0x002fe20000001205 */
[----:B0-----:R-:W-:Y:S01]  /*0d10*/  VIADD R6, R15, 0xffffffff ;  /* 0xffffffff0f067836 */ /* 0x001fe20000000000 */
[----:B------:R-:W-:Y:S02]  /*0d20*/  SHF.L.U32 R0, R21, R12, RZ ;  /* 0x0000000c15007219 */ /* 0x000fe400000006ff */
[----:B------:R-:W-:Y:S01]  /*0d30*/  LOP3.LUT R5, R27, R10, RZ, 0xc0, !PT ;  /* 0x0000000a1b057212 */ /* 0x000fe200078ec0ff */
[----:B------:R-:W-:Y:S01]  /*0d40*/  IMAD.MOV R7, RZ, RZ, -R4 ;  /* 0x000000ffff077224 */ /* 0x000fe200078e0a04 */
[----:B------:R-:W-:Y:S02]  /*0d50*/  SEL R3, R3, R30, !P1 ;  /* 0x0000001e03037207 */ /* 0x000fe40004800000 */
[----:B------:R-:W-:Y:S01]  /*0d60*/  LOP3.LUT R6, R13, R6, RZ, 0xc0, !PT ;  /* 0x000000060d067212 */ /* 0x000fe200078ec0ff */
[----:B------:R-:W-:Y:S02]  /*0d70*/  IMAD R4, R0, R4, R5 ;  /* 0x0000000400047224 */ /* 0x000fe400078e0205 */
[----:B--2---:R-:W-:-:S02]  /*0d80*/  IMAD R0, R7, R20, R26 ;  /* 0x0000001407007224 */ /* 0x004fc400078e021a */
[----:B---3--:R-:W-:Y:S02]  /*0d90*/  IMAD R3, R4, R23, R3 ;  /* 0x0000001704037224 */ /* 0x008fe400078e0203 */
[----:B------:R-:W-:Y:S02]  /*0da0*/  IMAD R152, R0, R15, R6 ;  /* 0x0000000f00987224 */ /* 0x000fe400078e0206 */
[----:B------:R-:W-:Y:S02]  /*0db0*/  IMAD.MOV.U32 R4, RZ, RZ, 0x1 ;  /* 0x00000001ff047424 */ /* 0x000fe400078e00ff */
[----:B------:R-:W-:Y:S01]  /*0dc0*/  IMAD.MOV.U32 R23, RZ, RZ, R28 ;  /* 0x000000ffff177224 */ /* 0x000fe200078e001c */
[----:B------:R-:W-:Y:S02]  /*0dd0*/  SEL R153, R152, R3, !P1 ;  /* 0x0000000398997207 */ /* 0x000fe40004800000 */
[----:B------:R-:W-:Y:S02]  /*0de0*/  PRMT R0, R4, 0x7610, R0 ;  /* 0x0000761004007816 */ /* 0x000fe40000000000 */
[----:B------:R-:W-:-:S07]  /*0df0*/  SEL R152, R3, R152, !P1 ;  /* 0x0000009803987207 */ /* 0x000fce0004800000 */
.L_x_8:
[----:B------:R-:W-:-:S08]  /*0e00*/  NOP ;  /* 0x0000000000007918 */ /* 0x000fd00000000000 */
[----:B------:R-:W0:Y:S02]  /*0e10*/  USETMAXREG.TRY_ALLOC.CTAPOOL UP0, 0xe8 ;  /* 0x000000e8000079c8 */ /* 0x000e240008000600 */
[----:B0-----:R-:W-:-:S13]  /*0e20*/  PLOP3.LUT P0, PT, PT, PT, UP0, 0x80, 0x0 ;  /* 0x000000000000781c */ /* 0x001fda0003f0f008 */
[----:B------:R-:W-:Y:S05]  /*0e30*/  @!P0 BRA `(.L_x_8) ;  /* 0xfffffffc00f08947 */ /* 0x000fea000383ffff */
[----:B------:R-:W-:Y:S01]  /*0e40*/  ULDC.64 UR4, c[0x0][0x598] ;  /* 0x0001660000047ab9 */ /* 0x000fe20000000a00 */
[----:B------:R-:W-:Y:S01]  /*0e50*/  ULDC.64 UR36, c[0x0][0x208] ;  /* 0x0000820000247ab9 */ /* 0x000fe20000000a00 */
[----:B------:R-:W-:-:S04]  /*0e60*/  ISETP.NE.U32.AND P0, PT, RZ, UR4, PT ;  /* 0x00000004ff007c0c */ /* 0x000fc8000bf05070 */
[----:B------:R-:W-:-:S13]  /*0e70*/  ISETP.NE.AND.EX P0, PT, RZ, UR5, PT, P0 ;  /* 0x00000005ff007c0c */ /* 0x000fda000bf05300 */
[----:B------:R-:W-:Y:S05]  /*0e80*/  @!P0 BRA `(.L_x_11) ;  /* 0x00000000001c8947 */ /* 0x000fea0003800000 */
[----:B------:R-:W0:Y:S02]  /*0e90*/  LDC.64 R4, c[0x0][0x598] ;  /* 0x00016600ff047b82 */ /* 0x000e240000000a00 */
[----:B0-----:R-:W2:Y:S02]  /*0ea0*/  LDG.E.64 R4, desc[UR36][R4.64] ;  /* 0x0000002404047981 */ /* 0x001ea4000c1e1b00 */
[----:B--2---:R-:W-:-:S04]  /*0eb0*/  ISETP.NE.U32.AND P0, PT, R4, RZ, PT ;  /* 0x000000ff0400720c */ /* 0x004fc80003f05070 */
[----:B------:R-:W-:-:S13]  /*0ec0*/  ISETP.NE.AND.EX P0, PT, R5, RZ, PT, P0 ;  /* 0x000000ff0500720c */ /* 0x000fda0003f05300 */
[----:B------:R-:W-:Y:S05]  /*0ed0*/  @!P0 BRA `(.L_x_11) ;  /* 0x0000000000088947 */ /* 0x000fea0003800000 */
[----:B------:R0:W5:Y:S01]  /*0ee0*/  LD.E R154, desc[UR36][R4.64] ;  /* 0x00000024049a7980 */ /* 0x000162000c101900 */
[----:B------:R-:W-:Y:S05]  /*0ef0*/  BRA `(.L_x_12) ;  /* 0x0000000000247947 */ /* 0x000fea0003800000 */
.L_x_11:
[----:B------:R-:W-:Y:S02]  /*0f00*/  ULDC.64 UR4, c[0x0][0x588] ;  /* 0x0001620000047ab9 */ /* 0x000fe40000000a00 */
[----:B------:R-:W-:-:S04]  /*0f10*/  ISETP.NE.U32.AND P0, PT, RZ, UR4, PT ;  /* 0x00000004ff007c0c */ /* 0x000fc8000bf05070 */
[----:B------:R-:W-:-:S13]  /*0f20*/  ISETP.NE.AND.EX P0, PT, RZ, UR5, PT, P0 ;  /* 0x00000005ff007c0c */ /* 0x000fda000bf05300 */
[----:B------:R-:W-:Y:S05]  /*0f30*/  @!P0 BRA `(.L_x_13) ;  /* 0x00000000000c8947 */ /* 0x000fea0003800000 */
[----:B------:R-:W0:Y:S02]  /*0f40*/  LDC.64 R154, c[0x0][0x588] ;  /* 0x00016200ff9a7b82 */ /* 0x000e240000000a00 */
[----:B0-----:R1:W5:Y:S01]  /*0f50*/  LDG.E R154, desc[UR36][R154.64] ;  /* 0x000000249a9a7981 */ /* 0x001362000c1e1900 */
[----:B------:R-:W-:Y:S05]  /*0f60*/  BRA `(.L_x_12) ;  /* 0x0000000000087947 */ /* 0x000fea0003800000 */
.L_x_13:
[----:B------:R-:W-:Y:S02]  /*0f70*/  ULDC UR4, c[0x0][0x580] ;  /* 0x0001600000047ab9 */ /* 0x000fe40000000800 */
[----:B------:R-:W-:-:S07]  /*0f80*/  IMAD.U32 R154, RZ, RZ, UR4 ;  /* 0x00000004ff9a7e24 */ /* 0x000fce000f8e00ff */
.L_x_12:
[----:B------:R-:W-:Y:S02]  /*0f90*/  ULDC.64 UR4, c[0x0][0x5a0] ;  /* 0x0001680000047ab9 */ /* 0x000fe40000000a00 */
[----:B------:R-:W-:-:S04]  /*0fa0*/  ISETP.NE.U32.AND P0, PT, RZ, UR4, PT ;  /* 0x00000004ff007c0c */ /* 0x000fc8000bf05070 */
[----:B------:R-:W-:-:S13]  /*0fb0*/  ISETP.NE.AND.EX P0, PT, RZ, UR5, PT, P0 ;  /* 0x00000005ff007c0c */ /* 0x000fda000bf05300 */
[----:B------:R-:W-:Y:S05]  /*0fc0*/  @!P0 BRA `(.L_x_14) ;  /* 0x00000000001c8947 */ /* 0x000fea0003800000 */
[----:B0-----:R-:W0:Y:S02]  /*0fd0*/  LDC.64 R4, c[0x0][0x5a0] ;  /* 0x00016800ff047b82 */ /* 0x001e240000000a00 */
[----:B0-----:R-:W2:Y:S02]  /*0fe0*/  LDG.E.64 R4, desc[UR36][R4.64] ;  /* 0x0000002404047981 */ /* 0x001ea4000c1e1b00 */
[----:B--2---:R-:W-:-:S04]  /*0ff0*/  ISETP.NE.U32.AND P0, PT, R4, RZ, PT ;  /* 0x000000ff0400720c */ /* 0x004fc80003f05070 */
[----:B------:R-:W-:-:S13]  /*1000*/  ISETP.NE.AND.EX P0, PT, R5, RZ, PT, P0 ;  /* 0x000000ff0500720c */ /* 0x000fda0003f05300 */
[----:B------:R-:W-:Y:S05]  /*1010*/  @!P0 BRA `(.L_x_14) ;  /* 0x0000000000088947 */ /* 0x000fea0003800000 */
[----:B-1----:R0:W5:Y:S01]  /*1020*/  LD.E R155, desc[UR36][R4.64] ;  /* 0x00000024049b7980 */ /* 0x002162000c101900 */
[----:B------:R-:W-:Y:S05]  /*1030*/  BRA `(.L_x_15) ;  /* 0x0000000000247947 */ /* 0x000fea0003800000 */
.L_x_14:
[----:B------:R-:W-:Y:S02]  /*1040*/  ULDC.64 UR4, c[0x0][0x590] ;  /* 0x0001640000047ab9 */ /* 0x000fe40000000a00 */
[----:B------:R-:W-:-:S04]  /*1050*/  ISETP.NE.U32.AND P0, PT, RZ, UR4, PT ;  /* 0x00000004ff007c0c */ /* 0x000fc8000bf05070 */
[----:B------:R-:W-:-:S13]  /*1060*/  ISETP.NE.AND.EX P0, PT, RZ, UR5, PT, P0 ;  /* 0x00000005ff007c0c */ /* 0x000fda000bf05300 */
[----:B------:R-:W-:Y:S05]  /*1070*/  @!P0 BRA `(.L_x_16) ;  /* 0x00000000000c8947 */ /* 0x000fea0003800000 */
[----:B0-----:R-:W1:Y:S02]  /*1080*/  LDC.64 R4, c[0x0][0x590] ;  /* 0x00016400ff047b82 */ /* 0x001e640000000a00 */
[----:B-1----:R1:W5:Y:S01]  /*1090*/  LDG.E R155, desc[UR36][R4.64] ;  /* 0x00000024049b7981 */ /* 0x002362000c1e1900 */
[----:B------:R-:W-:Y:S05]  /*10a0*/  BRA `(.L_x_15) ;  /* 0x0000000000087947 */ /* 0x000fea0003800000 */
.L_x_16:
[----:B------:R-:W-:Y:S02]  /*10b0*/  ULDC UR4, c[0x0][0x584] ;  /* 0x0001610000047ab9 */ /* 0x000fe40000000800 */
[----:B-1----:R-:W-:-:S07]  /*10c0*/  IMAD.U32 R155, RZ, RZ, UR4 ;  /* 0x00000004ff9b7e24 */ /* 0x002fce000f8e00ff */
.L_x_15:
[----:B------:R-:W-:-:S13]  /*10d0*/  LOP3.LUT P0, RZ, R0, 0xff, RZ, 0xc0, !PT ;  /* 0x000000ff00ff7812 */ /* 0x000fda000780c0ff */
[----:B------:R-:W-:Y:S05]  /*10e0*/  @!P0 EXIT ;  /* 0x000000000000894d */ /* 0x000fea0003800000 */
[----:B------:R-:W-:Y:S01]  /*10f0*/  ULDC UR4, c[0x0][0x28c] ;  /* 0x0000a30000047ab9 */ /* 0x000fe20000000800 */
[----:B------:R-:W-:Y:S01]  /*1100*/  LOP3.LUT R164, R19, 0x1, RZ, 0xfc, !PT ;  /* 0x0000000113a47812 */ /* 0x000fe200078efcff */
[----:B------:R-:W-:Y:S01]  /*1110*/  UIADD3 UR4, UR4, 0x3f, URZ ;  /* 0x0000003f04047890 */ /* 0x000fe2000fffe03f */
[----:B------:R-:W-:Y:S01]  /*1120*/  UMOV UR38, URZ ;  /* 0x0000003f00267c82 */ /* 0x000fe20008000000 */
[----:B------:R-:W-:Y:S02]  /*1130*/  UMOV UR39, URZ ;  /* 0x0000003f00277c82 */ /* 0x000fe40008000000 */
[----:B------:R-:W-:-:S04]  /*1140*/  USHF.R.S32.HI UR5, URZ, 0x1f, UR4 ;  /* 0x0000001f3f057899 */ /* 0x000fc80008011404 */
[----:B------:R-:W-:-:S04]  /*1150*/  ULEA.HI UR5, UR5, UR4, URZ, 0x6 ;  /* 0x0000000405057291 */ /* 0x000fc8000f8f303f */
[----:B------:R-:W-:-:S12]  /*1160*/  USHF.R.S32.HI UR40, URZ, 0x6, UR5 ;  /* 0x000000063f287899 */ /* 0x000fd80008011405 */
.L_x_290:
[----:B------:R-:W-:Y:S01]  /*1170*/  LOP3.LUT R0, R18, 0x80, RZ, 0xc0, !PT ;  /* 0x0000008012007812 */ /* 0x000fe200078ec0ff */
[----:B--2---:R-:W2:Y:S01]  /*1180*/  S2UR UR7, SR_CgaCtaId ;  /* 0x00000000000779c3 */ /* 0x004ea20000008800 */
[----:B------:R-:W-:Y:S02]  /*1190*/  UMOV UR6, 0x400 ;  /* 0x0000040000067882 */ /* 0x000fe40000000000 */
[----:B------:R-:W-:-:S06]  /*11a0*/  SHF.R.U32.HI R0, RZ, 0x7, R0 ;  /* 0x00000007ff007819 */ /* 0x000fcc0000011600 */
[----:B---3--:R-:W3:Y:S01]  /*11b0*/  SHFL.IDX PT, R0, R0, RZ, 0x1f ;  /* 0x00001fff00007589 */ /* 0x008ee200000e0000 */
[----:B--2---:R-:W-:Y:S01]  /*11c0*/  ULEA UR6, UR7, UR6, 0x18 ;  /* 0x0000000607067291 */ /* 0x004fe2000f8ec03f */
[----:B---3--:R-:W-:-:S13]  /*11d0*/  R2UR UR4, R0 ;  /* 0x00000000000472ca */ /* 0x008fda00000e0000 */
[----:B------:R-:W-:-:S04]  /*11e0*/  ULEA.HI UR5, UR4, UR4, URZ, 0x1 ;  /* 0x0000000404057291 */ /* 0x000fc8000f8f083f */
[----:B------:R-:W-:-:S04]  /*11f0*/  ULOP3.LUT UR5, UR5, 0x7fffe, URZ, 0xc0, !UPT ;  /* 0x0007fffe05057892 */ /* 0x000fc8000f8ec03f */
[----:B------:R-:W-:-:S03]  /*1200*/  UIADD3 UR5, UR4, -UR5, URZ ;  /* 0x8000000504057290 */ /* 0x000fc6000fffe03f */
[----:B------:R-:W-:Y:S01]  /*1210*/  ULDC UR4, c[0x0][0x28c] ;  /* 0x0000a30000047ab9 */ /* 0x000fe20000000800 */
[----:B------:R-:W-:Y:S01]  /*1220*/  ULEA UR5, UR5, UR6, 0xd ;  /* 0x0000000605057291 */ /* 0x000fe2000f8e683f */
[----:B------:R-:W-:-:S03]  /*1230*/  ISETP.LT.AND P0, PT, RZ, UR4, PT ;  /* 0x00000004ff007c0c */ /* 0x000fc6000bf01270 */
[----:B------:R-:W-:-:S04]  /*1240*/  UIADD3 UR5, UR5, 0x100, URZ ;  /* 0x0000010005057890 */ /* 0x000fc8000fffe03f */
[----:B------:R-:W-:-:S04]  /*1250*/  USHF.R.U32.HI UR5, URZ, 0x4, UR5 ;  /* 0x000000043f057899 */ /* 0x000fc80008011605 */
[----:B------:R-:W-:Y:S02]  /*1260*/  ULOP3.LUT UR41, UR5, 0x3fff, URZ, 0xc0, !UPT ;  /* 0x00003fff05297892 */ /* 0x000fe4000f8ec03f */
[----:B-1--45:R-:W-:Y:S10]  /*1270*/  @P0 BRA `(.L_x_17) ;  /* 0x0000000000400947 */ /* 0x032ff40003800000 */
[----:B------:R-:W-:Y:S01]  /*1280*/  MOV R0, 0x0 ;  /* 0x0000000000007802 */ /* 0x000fe20000000f00 */
[----:B------:R-:W-:Y:S01]  /*1290*/  ULDC.64 UR4, c[0x4][0x68] ;  /* 0x01001a0000047ab9 */ /* 0x000fe20000000a00 */
[----:B------:R-:W-:Y:S01]  /*12a0*/  ULDC.64 UR6, c[0x4][0x8] ;  /* 0x0100020000067ab9 */ /* 0x000fe20000000a00 */
[----:B01----:R-:W-:Y:S01]  /*12b0*/  IMAD.U32 R4, RZ, RZ, UR4 ;  /* 0x00000004ff047e24 */ /* 0x003fe2000f8e00ff */
[----:B------:R0:W1:Y:S01]  /*12c0*/  LDC.64 R14, c[0x4][R0] ;  /* 0x01000000000e7b82 */ /* 0x0000620000000a00 */
[----:B------:R-:W-:Y:S01]  /*12d0*/  IMAD.U32 R5, RZ, RZ, UR5 ;  /* 0x00000005ff057e24 */ /* 0x000fe2000f8e00ff */
[----:B------:R-:W-:Y:S01]  /*12e0*/  ULDC.64 UR4, c[0x4][0x70] ;  /* 0x01001c0000047ab9 */ /* 0x000fe20000000a00 */
[----:B------:R-:W-:Y:S02]  /*12f0*/  IMAD.U32 R10, RZ, RZ, UR6 ;  /* 0x00000006ff0a7e24 */ /* 0x000fe4000f8e00ff */
[----:B------:R-:W-:Y:S02]  /*1300*/  IMAD.U32 R6, RZ, RZ, UR4 ;  /* 0x00000004ff067e24 */ /* 0x000fe4000f8e00ff */
[----:B------:R-:W-:-:S02]  /*1310*/  IMAD.U32 R7, RZ, RZ, UR5 ;  /* 0x00000005ff077e24 */ /* 0x000fc4000f8e00ff */
[----:B------:R-:W-:Y:S02]  /*1320*/  IMAD.U32 R11, RZ, RZ, UR7 ;  /* 0x00000007ff0b7e24 */ /* 0x000fe4000f8e00ff */
[----:B------:R-:W-:Y:S02]  /*1330*/  IMAD.MOV.U32 R8, RZ, RZ, 0x1e1 ;  /* 0x000001e1ff087424 */ /* 0x000fe400078e00ff */
[----:B------:R-:W-:Y:S02]  /*1340*/  IMAD.MOV.U32 R12, RZ, RZ, 0x1 ;  /* 0x00000001ff0c7424 */ /* 0x000fe400078e00ff */
[----:B0-----:R-:W-:-:S07]  /*1350*/  IMAD.MOV.U32 R13, RZ, RZ, RZ ;  /* 0x000000ffff0d7224 */ /* 0x001fce00078e00ff */
[----:B------:R-:W-:-:S07]  /*1360*/  LEPC R20, `(.L_x_17) ;  /* 0x000000001014794e */ /* 0x000fce0000000000 */
[----:B-1---5:R-:W-:Y:S05]  /*1370*/  CALL.ABS.NOINC R14 ;  /* 0x000000000e007343 */ /* 0x022fea0003c00000 */
.L_x_17:
[----:B------:R-:W-:-:S13]  /*1380*/  ISETP.NE.AND P0, PT, R164, 0x3, PT ;  /* 0x00000003a400780c */ /* 0x000fda0003f05270 */
[----:B------:R-:W-:Y:S05]  /*1390*/  @!P0 BRA `(.L_x_18) ;  /* 0x0000000000048947 */ /* 0x000fea0003800000 */
[----:B------:R-:W-:Y:S01]  /*13a0*/  BPT.TRAP 0x1 ;  /* 0x000000040000795c */ /* 0x000fe20000300000 */
.L_x_18:
[----:B------:R-:W2:Y:S01]  /*13b0*/  S2UR UR5, SR_CgaCtaId ;  /* 0x00000000000579c3 */ /* 0x000ea20000008800 */
[----:B------:R-:W-:Y:S01]  /*13c0*/  UMOV UR4, 0x400 ;  /* 0x0000040000047882 */ /* 0x000fe20000000000 */
[----:B------:R-:W-:Y:S02]  /*13d0*/  IMAD.U32 R0, RZ, RZ, UR38 ;  /* 0x00000026ff007e24 */ /* 0x000fe4000f8e00ff */
[----:B------:R-:W-:-:S03]  /*13e0*/  IMAD.U32 R3, RZ, RZ, UR39 ;  /* 0x00000027ff037e24 */ /* 0x000fc6000f8e00ff */
[----:B------:R-:W-:Y:S01]  /*13f0*/  SHF.L.U32 R0, R0, 0x1f, RZ ;  /* 0x0000001f00007819 */ /* 0x000fe200000006ff */
[----:B--2---:R-:W-:-:S06]  /*1400*/  ULEA UR4, UR5, UR4, 0x18 ;  /* 0x0000000405047291 */ /* 0x004fcc000f8ec03f */
[----:B------:R-:W-:-:S04]  /*1410*/  IMAD.U32 R6, RZ, RZ, UR4 ;  /* 0x00000004ff067e24 */ /* 0x000fc8000f8e00ff */
[----:B------:R-:W-:-:S04]  /*1420*/  IMAD R3, R3, 0x8, R6 ;  /* 0x0000000803037824 */ /* 0x000fc800078e0206 */
[----:B------:R2:W3:Y:S01]  /*1430*/  SYNCS.PHASECHK.TRANS64.TRYWAIT P1, [R3+URZ], R0 ;  /* 0x00000000030075a7 */ /* 0x0004e2000802017f */
[----:B------:R-:W-:Y:S05]  /*1440*/  @!P0 BRA `(.L_x_19) ;  /* 0x0000000000048947 */ /* 0x000fea0003800000 */
[----:B------:R-:W-:Y:S01]  /*1450*/  BPT.TRAP 0x1 ;  /* 0x000000040000795c */ /* 0x000fe20000300000 */
.L_x_19:
[----:B---3--:R-:W-:Y:S05]  /*1460*/  @P1 BRA `(.L_x_20) ;  /* 0x0000000000081947 */ /* 0x008fea0003800000 */
[----:B------:R-:W3:Y:S02]  /*1470*/  SYNCS.PHASECHK.TRANS64.TRYWAIT P1, [R3+URZ], R0 ;  /* 0x00000000030075a7 */ /* 0x000ee4000802017f */
[----:B---3--:R-:W-:Y:S05]  /*1480*/  @!P1 BRA `(.L_x_21) ;  /* 0x000000b0009c9947 */ /* 0x008fea0003800000 */
.L_x_20:
[----:B------:R-:W-:-:S04]  /*1490*/  UISETP.LT.AND UP0, UPT, UR40, 0x1, UPT ;  /* 0x000000012800788c */ /* 0x000fc8000bf01270 */
[----:B------:R-:W-:-:S06]  /*14a0*/  USEL UR4, UR40, 0x1, UP0 ;  /* 0x0000000128047887 */ /* 0x000fcc0008000000 */
[----:B--23--:R-:W-:Y:S01]  /*14b0*/  IMAD.U32 R0, RZ, RZ, UR4 ;  /* 0x00000004ff007e24 */ /* 0x00cfe2000f8e00ff */
[----:B------:R-:W-:Y:S05]  /*14c0*/  WARPSYNC.ALL ;  /* 0x0000000000007948 */ /* 0x000fea0003800000 */
[----:B------:R-:W-:-:S04]  /*14d0*/  IADD3 R0, -R0, UR40, RZ ;  /* 0x0000002800007c10 */ /* 0x000fc8000fffe1ff */
[----:B------:R-:W-:Y:S02]  /*14e0*/  ISETP.GE.AND P1, PT, R0, 0x1, PT ;  /* 0x000000010000780c */ /* 0x000fe40003f26270 */
[----:B------:R-:W-:Y:S01]  /*14f0*/  R2UR UR4, R6 ;  /* 0x00000000060472ca */ /* 0x000fe200000e0000 */
[----:B------:R-:W-:Y:S01]  /*1500*/  WARPGROUP.ARRIVE ;  /* 0x00000000000079c5 */ /* 0x000fe20000000000 */
[----:B------:R-:W-:Y:S01]  /*1510*/  UMOV UR9, 0x40000040 ;  /* 0x4000004000097882 */ /* 0x000fe20000000000 */
[----:B------:R-:W-:Y:S01]  /*1520*/  UMOV UR11, 0x40000040 ;  /* 0x40000040000b7882 */ /* 0x000fe20000000000 */
[----:B------:R-:W-:Y:S01]  /*1530*/  UMOV UR13, 0x40000040 ;  /* 0x40000040000d7882 */ /* 0x000fe20000000000 */
[----:B------:R-:W-:-:S08]  /*1540*/  UMOV UR15, UR11 ;  /* 0x0000000b000f7c82 */ /* 0x000fd00008000000 */
[----:B------:R-:W-:-:S04]  /*1550*/  UIADD3 UR4, UR4, 0x30100, URZ ;  /* 0x0003010004047890 */ /* 0x000fc8000fffe03f */
[----:B------:R-:W-:-:S04]  /*1560*/  USHF.R.U32.HI UR4, URZ, 0x4, UR4 ;  /* 0x000000043f047899 */ /* 0x000fc80008011604 */
[----:B------:R-:W-:Y:S02]  /*1570*/  ULOP3.LUT UR5, UR4, 0x3fff, URZ, 0xc0, !UPT ;  /* 0x00003fff04057892 */ /* 0x000fe4000f8ec03f */
[----:B------:R-:W-:Y:S02]  /*1580*/  ULOP3.LUT UR4, UR41, 0x10000, URZ, 0xfc, !UPT ;  /* 0x0001000029047892 */ /* 0x000fe4000f8efc3f */
[----:B------:R-:W-:Y:S02]  /*1590*/  ULOP3.LUT UR5, UR5, 0x10000, URZ, 0xfc, !UPT ;  /* 0x0001000005057892 */ /* 0x000fe4000f8efc3f */
[----:B------:R-:W-:Y:S02]  /*15a0*/  ULEA UR8, UR39, UR4, 0xc ;  /* 0x0000000427087291 */ /* 0x000fe4000f8e603f */
[----:B------:R-:W-:Y:S02]  /*15b0*/  ULEA UR6, UR39, UR5, 0xb ;  /* 0x0000000527067291 */ /* 0x000fe4000f8e583f */
[----:B------:R-:W-:-:S05]  /*15c0*/  UIADD3 UR12, UR8, 0x400, URZ ;  /* 0x00000400080c7890 */ /* 0x000fca000fffe03f */
[----:B------:R-:W-:Y:S02]  /*15d0*/  UMOV UR10, UR6 ;  /* 0x00000006000a7c82 */ /* 0x000fe40008000000 */
[----:B------:R-:W-:Y:S01]  /*15e0*/  HGMMA.64x128x8.F32.TF32 R88, gdesc[UR8], RZ, !UPT, gsb0 ;  /* 0x05e00000085879f0 */ /* 0x000fe2000c0028ff */
[----:B------:R-:W-:Y:S02]  /*15f0*/  UMOV UR14, UR10 ;  /* 0x0000000a000e7c82 */ /* 0x000fe40008000000 */
[----:B------:R-:W-:Y:S02]  /*1600*/  WARPGROUP.DEPBAR.LE gsb0, 0x0 ;  /* 0x00008000000079c5 */ /* 0x000fe40000010000 */
[----:B------:R-:W-:-:S07]  /*1610*/  WARPGROUP.ARRIVE ;  /* 0x00000000000079c5 */ /* 0x000fce0000000000 */
[----:B------:R-:W-:Y:S01]  /*1620*/  HGMMA.64x128x8.F32.TF32 R24, gdesc[UR12], RZ, !UPT, gsb0 ;  /* 0x05e000000c1879f0 */ /* 0x000fe2000c0028ff */
[----:B------:R-:W-:Y:S02]  /*1630*/  UIADD3 UR12, UR8, 0x2, URZ ;  /* 0x00000002080c7890 */ /* 0x000fe4000fffe03f */
[----:B------:R-:W-:Y:S01]  /*1640*/  UIADD3 UR14, UR6, 0x2, URZ ;  /* 0x00000002060e7890 */ /* 0x000fe2000fffe03f */
[----:B------:R-:W-:Y:S01]  /*1650*/  UMOV UR13, 0x40000040 ;  /* 0x40000040000d7882 */ /* 0x000fe20000000000 */
[----:B------:R-:W-:Y:S01]  /*1660*/  UMOV UR15, 0x40000040 ;  /* 0x40000040000f7882 */ /* 0x000fe20000000000 */
[----:B------:R-:W-:Y:S02]  /*1670*/  WARPGROUP.DEPBAR.LE gsb0, 0x0 ;  /* 0x00008000000079c5 */ /* 0x000fe40000010000 */
[----:B------:R-:W-:-:S06]  /*1680*/  WARPGROUP.ARRIVE ;  /* 0x00000000000079c5 */ /* 0x000fcc0000000000 */
[----:B------:R-:W-:Y:S01]  /*1690*/  HGMMA.64x128x8.F32.TF32 R88, gdesc[UR12], R88, gsb0 ;  /* 0x05e000000c5879f0 */ /* 0x000fe20008002858 */
[----:B------:R-:W-:Y:S01]  /*16a0*/  UIADD3 UR12, UR8, 0x402, URZ ;  /* 0x00000402080c7890 */ /* 0x000fe2000fffe03f */
[----:B------:R-:W-:Y:S01]  /*16b0*/  UMOV UR13, 0x40000040 ;  /* 0x40000040000d7882 */ /* 0x000fe20000000000 */
[----:B------:R-:W-:Y:S02]  /*16c0*/  WARPGROUP.DEPBAR.LE gsb0, 0x0 ;  /* 0x00008000000079c5 */ /* 0x000fe40000010000 */
[----:B------:R-:W-:-:S07]  /*16d0*/  WARPGROUP.ARRIVE ;  /* 0x00000000000079c5 */ /* 0x000fce0000000000 */
[----:B------:R-:W-:Y:S01]  /*16e0*/  HGMMA.64x128x8.F32.TF32 R24, gdesc[UR12], R24, gsb0 ;  /* 0x05e000000c1879f0 */ /* 0x000fe20008002818 */
        /* <DEDUP_REMOVED lines=71> */
[----:B------:R-:W-:Y:S03]  /*1b60*/  HGMMA.64x128x8.F32.TF32 R24, gdesc[UR12], R24, gsb0 ;  /* 0x05e000000c1879f0 */ /* 0x000fe60008002818 */
[----:B------:R-:W-:Y:S02]  /*1b70*/  WARPGROUP.DEPBAR.LE gsb0, 0x0 ;  /* 0x00008000000079c5 */ /* 0x000fe40000010000 */
[----:B------:R-:W-:Y:S05]  /*1b80*/  @!P1 BRA `(.L_x_22) ;  /* 0x0000000800349947 */ /* 0x000fea0003800000 */
[----:B------:R-:W-:Y:S02]  /*1b90*/  UIADD3 UR6, UR39, 0x1, URZ ;  /* 0x0000000127067890 */ /* 0x000fe4000fffe03f */
[----:B------:R-:W-:Y:S02]  /*1ba0*/  IMAD.U32 R3, RZ, RZ, UR39 ;  /* 0x00000027ff037e24 */ /* 0x000fe4000f8e00ff */
[----:B------:R-:W-:-:S04]  /*1bb0*/  UISETP.NE.AND UP0, UPT, UR6, 0x3, UPT ;  /* 0x000000030600788c */ /* 0x000fc8000bf05270 */
[----:B------:R-:W-:Y:S02]  /*1bc0*/  USEL UR7, URZ, 0x1, UP0 ;  /* 0x000000013f077887 */ /* 0x000fe40008000000 */
[----:B------:R-:W-:Y:S02]  /*1bd0*/  USEL UR6, UR6, URZ, UP0 ;  /* 0x0000003f06067287 */ /* 0x000fe40008000000 */
[----:B------:R-:W-:-:S06]  /*1be0*/  ULOP3.LUT UR7, UR38, UR7, URZ, 0x3c, !UPT ;  /* 0x0000000726077292 */ /* 0x000fcc000f8e3c3f */
[----:B------:R-:W-:-:S07]  /*1bf0*/  IMAD.U32 R7, RZ, RZ, UR7 ;  /* 0x00000007ff077e24 */ /* 0x000fce000f8e00ff */
.L_x_29:
[----:B------:R-:W-:Y:S05]  /*1c00*/  @!P0 BRA `(.L_x_23) ;  /* 0x0000000000048947 */ /* 0x000fea0003800000 */
[----:B------:R-:W-:Y:S01]  /*1c10*/  BPT.TRAP 0x1 ;  /* 0x000000040000795c */ /* 0x000fe20000300000 */
.L_x_23:
[----:B------:R-:W2:Y:S01]  /*1c20*/  S2UR UR8, SR_CgaCtaId ;  /* 0x00000000000879c3 */ /* 0x000ea20000008800 */
[----:B------:R-:W-:Y:S01]  /*1c30*/  UMOV UR7, 0x400 ;  /* 0x0000040000077882 */ /* 0x000fe20000000000 */
[----:B01----:R-:W-:Y:S01]  /*1c40*/  IMAD.U32 R5, RZ, RZ, UR6 ;  /* 0x00000006ff057e24 */ /* 0x003fe2000f8e00ff */
[----:B------:R-:W-:Y:S01]  /*1c50*/  SHF.L.U32 R4, R7, 0x1f, RZ ;  /* 0x0000001f07047819 */ /* 0x000fe200000006ff */
[----:B--2---:R-:W-:-:S06]  /*1c60*/  ULEA UR7, UR8, UR7, 0x18 ;  /* 0x0000000708077291 */ /* 0x004fcc000f8ec03f */
[----:B------:R-:W-:-:S04]  /*1c70*/  IMAD.U32 R6, RZ, RZ, UR7 ;  /* 0x00000007ff067e24 */ /* 0x000fc8000f8e00ff */
[----:B------:R-:W-:-:S04]  /*1c80*/  IMAD R5, R5, 0x8, R6 ;  /* 0x0000000805057824 */ /* 0x000fc800078e0206 */
[----:B------:R0:W1:Y:S01]  /*1c90*/  SYNCS.PHASECHK.TRANS64.TRYWAIT P1, [R5+URZ], R4 ;  /* 0x00000004050075a7 */ /* 0x000062000802017f */
[----:B------:R-:W-:Y:S05]  /*1ca0*/  @!P0 BRA `(.L_x_24) ;  /* 0x0000000000048947 */ /* 0x000fea0003800000 */
[----:B------:R-:W-:Y:S01]  /*1cb0*/  BPT.TRAP 0x1 ;  /* 0x000000040000795c */ /* 0x000fe20000300000 */
.L_x_24:
[----:B-1----:R-:W-:Y:S05]  /*1cc0*/  @P1 BRA `(.L_x_25) ;  /* 0x0000000000081947 */ /* 0x002fea0003800000 */
[----:B------:R-:W1:Y:S02]  /*1cd0*/  SYNCS.PHASECHK.TRANS64.TRYWAIT P1, [R5+URZ], R4 ;  /* 0x00000004050075a7 */ /* 0x000e64000802017f */
[----:B-1----:R-:W-:Y:S05]  /*1ce0*/  @!P1 BRA `(.L_x_26) ;  /* 0x000000a800989947 */ /* 0x002fea0003800000 */
.L_x_25:
[----:B------:R-:W-:Y:S01]  /*1cf0*/  ULEA UR10, UR6, UR4, 0xc ;  /* 0x00000004060a7291 */ /* 0x000fe2000f8e603f */
[----:B------:R-:W-:Y:S01]  /*1d00*/  WARPGROUP.ARRIVE ;  /* 0x00000000000079c5 */ /* 0x000fe20000000000 */
[----:B------:R-:W-:Y:S01]  /*1d10*/  ULEA UR8, UR6, UR5, 0xb ;  /* 0x0000000506087291 */ /* 0x000fe2000f8e583f */
[----:B------:R-:W-:Y:S01]  /*1d20*/  UMOV UR13, 0x40000040 ;  /* 0x40000040000d7882 */ /* 0x000fe20000000000 */
[----:B------:R-:W-:-:S03]  /*1d30*/  UMOV UR15, 0x40000040 ;  /* 0x40000040000f7882 */ /* 0x000fc60000000000 */
[----:B------:R-:W-:Y:S02]  /*1d40*/  UMOV UR12, UR10 ;  /* 0x0000000a000c7c82 */ /* 0x000fe40008000000 */
[----:B------:R-:W-:Y:S02]  /*1d50*/  UMOV UR14, UR8 ;  /* 0x00000008000e7c82 */ /* 0x000fe40008000000 */
        /* <DEDUP_REMOVED lines=92> */
[----:B------:R-:W-:Y:S01]  /*2320*/  BPT.TRAP 0x1 ;  /* 0x000000040000795c */ /* 0x000fe20000300000 */
.L_x_27:
[----:B------:R-:W-:-:S13]  /*2330*/  ISETP.NE.AND P1, PT, R156, RZ, PT ;  /* 0x000000ff9c00720c */ /* 0x000fda0003f25270 */
[----:B01----:R-:W-:-:S04]  /*2340*/  @P1 IMAD R4, R3, 0x8, R6 ;  /* 0x0000000803041824 */ /* 0x003fc800078e0206 */
[----:B------:R-:W-:-:S05]  /*2350*/  @P1 VIADD R5, R4, 0x18 ;  /* 0x0000001804051836 */ /* 0x000fca0000000000 */
[----:B------:R-:W-:-:S04]  /*2360*/  @P1 PRMT R5, R22, 0x654, R5 ;  /* 0x0000065416051816 */ /* 0x000fc80000000005 */
[----:B------:R0:W-:Y:S01]  /*2370*/  @P1 SYNCS.ARRIVE.TRANS64.RED.A1T0 RZ, [R5+URZ], RZ ;  /* 0x000000ff05ff19a7 */ /* 0x0001e2000810043f */
[----:B------:R-:W-:-:S13]  /*2380*/  ISETP.GT.U32.AND P1, PT, R19, 0x1, PT ;  /* 0x000000011300780c */ /* 0x000fda0003f24070 */
[----:B0-----:R-:W-:Y:S05]  /*2390*/  @P1 BRA `(.L_x_28) ;  /* 0x0000000000041947 */ /* 0x001fea0003800000 */
[----:B------:R-:W-:Y:S01]  /*23a0*/  BPT.TRAP 0x1 ;  /* 0x000000040000795c */ /* 0x000fe20000300000 */
.L_x_28:
[----:B------:R-:W-:Y:S01]  /*23b0*/  UIADD3 UR6, UR6, 0x1, URZ ;  /* 0x0000000106067890 */ /* 0x000fe2000fffe03f */
[C---:B------:R-:W-:Y:S01]  /*23c0*/  ISETP.GT.AND P2, PT, R0.reuse, 0x1, PT ;  /* 0x000000010000780c */ /* 0x040fe20003f44270 */
[----:B------:R-:W-:Y:S02]  /*23d0*/  VIADD R3, R3, 0x1 ;  /* 0x0000000103037836 */ /* 0x000fe40000000000 */
[----:B------:R-:W-:Y:S01]  /*23e0*/  UISETP.NE.AND UP0, UPT, UR6, 0x3, UPT ;  /* 0x000000030600788c */ /* 0x000fe2000bf05270 */
[----:B------:R-:W-:Y:S02]  /*23f0*/  VIADD R0, R0, 0xffffffff ;  /* 0xffffffff00007836 */ /* 0x000fe40000000000 */
[C---:B------:R-:W-:Y:S01]  /*2400*/  ISETP.NE.AND P1, PT, R3.reuse, 0x3, PT ;  /* 0x000000030300780c */ /* 0x040fe20003f25270 */
[----:B------:R-:W-:Y:S02]  /*2410*/  USEL UR7, URZ, 0x1, UP0 ;  /* 0x000000013f077887 */ /* 0x000fe40008000000 */
[----:B------:R-:W-:Y:S01]  /*2420*/  USEL UR6, UR6, URZ, UP0 ;  /* 0x0000003f06067287 */ /* 0x000fe20008000000 */
[----:B------:R-:W-:-:S03]  /*2430*/  SEL R3, R3, RZ, P1 ;  /* 0x000000ff03037207 */ /* 0x000fc60000800000 */
[----:B------:R-:W-:Y:S01]  /*2440*/  LOP3.LUT R7, R7, UR7, RZ, 0x3c, !PT ;  /* 0x0000000707077c12 */ /* 0x000fe2000f8e3cff */
[----:B------:R-:W-:Y:S07]  /*2450*/  @P2 BRA `(.L_x_29) ;  /* 0xfffffff400e82947 */ /* 0x000fee000383ffff */
.L_x_22:
[----:B------:R-:W2:Y:S02]  /*2460*/  LDC R0, c[0x0][0x28c] ;  /* 0x0000a300ff007b82 */ /* 0x000ea40000000800 */
[----:B--2---:R-:W-:-:S13]  /*2470*/  ISETP.GE.AND P1, PT, R0, 0x1, PT ;  /* 0x000000010000780c */ /* 0x004fda0003f26270 */
[----:B------:R-:W-:Y:S05]  /*2480*/  @!P1 BRA `(.L_x_30) ;  /* 0x0000000000509947 */ /* 0x000fea0003800000 */
[----:B------:R-:W-:Y:S05]  /*2490*/  @!P0 BRA `(.L_x_31) ;  /* 0x0000000000048947 */ /* 0x000fea0003800000 */
[----:B------:R-:W-:Y:S01]  /*24a0*/  BPT.TRAP 0x1 ;  /* 0x000000040000795c */ /* 0x000fe20000300000 */
.L_x_31:
[----:B------:R-:W-:Y:S01]  /*24b0*/  ISETP.NE.AND P1, PT, R156, RZ, PT ;  /* 0x000000ff9c00720c */ /* 0x000fe20003f25270 */
[----:B------:R-:W-:Y:S01]  /*24c0*/  BSSY B0, `(.L_x_32) ;  /* 0x000000e000007945 */ /* 0x000fe20003800000 */
[----:B------:R-:W-:-:S11]  /*24d0*/  ISETP.GT.U32.AND P0, PT, R19, 0x1, PT ;  /* 0x000000011300780c */ /* 0x000fd60003f04070 */
[----:B------:R-:W-:Y:S05]  /*24e0*/  @!P1 BRA `(.L_x_33) ;  /* 0x00000000002c9947 */ /* 0x000fea0003800000 */
[----:B------:R-:W-:-:S04]  /*24f0*/  UISETP.LT.AND UP0, UPT, UR40, 0x1, UPT ;  /* 0x000000012800788c */ /* 0x000fc8000bf01270 */
[----:B------:R-:W-:-:S04]  /*2500*/  USEL UR6, UR40, 0x1, UP0 ;  /* 0x0000000128067887 */ /* 0x000fc80008000000 */
[----:B------:R-:W-:-:S04]  /*2510*/  UIADD3 UR6, UR39, UR40, -UR6 ;  /* 0x0000002827067290 */ /* 0x000fc8000fffe806 */
[----:B------:R-:W-:-:S04]  /*2520*/  UIMAD.WIDE.U32 UR4, UR6, -0x55555555, URZ ;  /* 0xaaaaaaab060478a5 */ /* 0x000fc8000f8e003f */
[----:B------:R-:W-:-:S04]  /*2530*/  USHF.R.U32.HI UR4, URZ, 0x1, UR5 ;  /* 0x000000013f047899 */ /* 0x000fc80008011605 */
[----:B------:R-:W-:-:S06]  /*2540*/  UIMAD UR6, UR4, -0x3, UR6 ;  /* 0xfffffffd040678a4 */ /* 0x000fcc000f8e0206 */
[----:B------:R-:W-:-:S04]  /*2550*/  IMAD.U32 R3, RZ, RZ, UR6 ;  /* 0x00000006ff037e24 */ /* 0x000fc8000f8e00ff */
[----:B------:R-:W-:-:S04]  /*2560*/  IMAD R0, R3, 0x8, R6 ;  /* 0x0000000803007824 */ /* 0x000fc800078e0206 */
[----:B------:R-:W-:-:S05]  /*2570*/  VIADD R3, R0, 0x18 ;  /* 0x0000001800037836 */ /* 0x000fca0000000000 */
[----:B------:R-:W-:-:S04]  /*2580*/  PRMT R3, R22, 0x654, R3 ;  /* 0x0000065416037816 */ /* 0x000fc80000000003 */
[----:B------:R2:W-:Y:S03]  /*2590*/  SYNCS.ARRIVE.TRANS64.RED.A1T0 RZ, [R3+URZ], RZ ;  /* 0x000000ff03ff79a7 */ /* 0x0005e6000810043f */
.L_x_33:
[----:B------:R-:W-:Y:S05]  /*25a0*/  BSYNC B0 ;  /* 0x0000000000007941 */ /* 0x000fea0003800000 */
.L_x_32:
[----:B------:R-:W-:Y:S05]  /*25b0*/  @P0 BRA `(.L_x_30) ;  /* 0x0000000000040947 */ /* 0x000fea0003800000 */
[----:B------:R-:W-:Y:S01]  /*25c0*/  BPT.TRAP 0x1 ;  /* 0x000000040000795c */ /* 0x000fe20000300000 */
.L_x_30:
[----:B------:R-:W3:Y:S01]  /*25d0*/  LDC R6, c[0x0][0x288] ;  /* 0x0000a200ff067b82 */ /* 0x000ee20000000800 */
[--C-:B------:R-:W-:Y:S01]  /*25e0*/  SHF.R.U32.HI R0, RZ, 0x2, R18.reuse ;  /* 0x00000002ff007819 */ /* 0x100fe20000011612 */
[----:B------:R-:W-:Y:S01]  /*25f0*/  UIADD3 UR39, UR40, UR39, URZ ;  /* 0x0000002728277290 */ /* 0x000fe2000fffe03f */
[----:B01----:R-:W-:Y:S01]  /*2600*/  SHF.R.U32.HI R5, RZ, 0x7, R18 ;  /* 0x00000007ff057819 */ /* 0x003fe20000011612 */
[----:B------:R-:W-:Y:S01]  /*2610*/  ULDC UR7, c[0x0][0x284] ;  /* 0x0000a10000077ab9 */ /* 0x000fe20000000800 */
[----:B--2---:R-:W-:Y:S01]  /*2620*/  LOP3.LUT R3, R0, 0x7, RZ, 0xc0, !PT ;  /* 0x0000000700037812 */ /* 0x004fe200078ec0ff */
[----:B------:R-:W-:Y:S01]  /*2630*/  UISETP.GT.U32.AND UP0, UPT, UR39, 0x2, UPT ;  /* 0x000000022700788c */ /* 0x000fe2000bf04070 */
[----:B------:R-:W-:Y:S01]  /*2640*/  LOP3.LUT R0, R5, 0x1, RZ, 0xc0, !PT ;  /* 0x0000000105007812 */ /* 0x000fe200078ec0ff */
[----:B------:R-:W-:Y:S01]  /*2650*/  UISETP.GE.U32.AND UP1, UPT, UR40, 0x3, UPT ;  /* 0x000000032800788c */ /* 0x000fe2000bf26070 */
[----:B------:R-:W-:Y:S01]  /*2660*/  LOP3.LUT R4, R18, 0x60, RZ, 0xc0, !PT ;  /* 0x0000006012047812 */ /* 0x000fe200078ec0ff */
[----:B------:R-:W-:Y:S01]  /*2670*/  UISETP.LT.U32.AND UP0, UPT, UR40, 0x3, UP0 ;  /* 0x000000032800788c */ /* 0x000fe20008701070 */
[----:B------:R-:W-:Y:S01]  /*2680*/  SHF.R.S32.HI R15, RZ, 0x1f, R23 ;  /* 0x0000001fff0f7819 */ /* 0x000fe20000011417 */
[----:B------:R-:W-:Y:S01]  /*2690*/  IMAD.SHL.U32 R10, R0, 0x40, RZ ;  /* 0x00000040000a7824 */ /* 0x000fe200078e00ff */
[----:B------:R-:W-:Y:S01]  /*26a0*/  SHF.R.U32.HI R8, RZ, 0x1, R4 ;  /* 0x00000001ff087819 */ /* 0x000fe20000011604 */
[----:B------:R-:W-:Y:S01]  /*26b0*/  ULDC.64 UR8, c[0x0][0x5d0] ;  /* 0x0001740000087ab9 */ /* 0x000fe20000000a00 */
[----:B------:R-:W-:Y:S01]  /*26c0*/  LOP3.LUT R4, R18, 0x3, RZ, 0xc0, !PT ;  /* 0x0000000312047812 */ /* 0x000fe200078ec0ff */
[----:B------:R-:W-:Y:S01]  /*26d0*/  UIMAD.WIDE.U32 UR4, UR39, -0x55555555, URZ ;  /* 0xaaaaaaab270478a5 */ /* 0x000fe2000f8e003f */
[--C-:B------:R-:W-:Y:S01]  /*26e0*/  IADD3 R5, RZ, -R8, -R3.reuse ;  /* 0x80000008ff057210 */ /* 0x100fe20007ffe803 */
[----:B------:R-:W-:Y:S01]  /*26f0*/  USEL UR6, URZ, 0x1, !UP0 ;  /* 0x000000013f067887 */ /* 0x000fe2000c000000 */
[----:B------:R-:W-:Y:S01]  /*2700*/  LOP3.LUT R165, R10, 0x40, R3, 0xe2, !PT ;  /* 0x000000400aa57812 */ /* 0x000fe200078ee203 */
[----:B------:R-:W-:Y:S01]  /*2710*/  IMAD.SHL.U32 R3, R153, 0x80, RZ ;  /* 0x0000008099037824 */ /* 0x000fe200078e00ff */
[----:B------:R-:W-:Y:S01]  /*2720*/  USHF.R.U32.HI UR4, URZ, 0x1, UR5 ;  /* 0x000000013f047899 */ /* 0x000fe20008011605 */
[----:B------:R-:W-:Y:S01]  /*2730*/  IMAD R157, R0, -0x40, R5 ;  /* 0xffffffc0009d7824 */ /* 0x000fe200078e0205 */
[----:B------:R-:W-:Y:S01]  /*2740*/  ULOP3.LUT UR38, UR38, UR6, URZ, 0x3c, !UPT ;  /* 0x0000000626267292 */ /* 0x000fe2000f8e3c3f */
[----:B------:R-:W-:Y:S01]  /*2750*/  IMAD.SHL.U32 R0, R152, 0x100, RZ ;  /* 0x0000010098007824 */ /* 0x000fe200078e00ff */
[----:B---3--:R-:W-:Y:S01]  /*2760*/  ISETP.GE.AND P0, PT, R3, R6, PT ;  /* 0x000000060300720c */ /* 0x008fe20003f06270 */
[----:B------:R-:W-:Y:S01]  /*2770*/  IMAD R10, R4, -0x2, R6 ;  /* 0xfffffffe040a7824 */ /* 0x000fe200078e0206 */
[----:B------:R-:W-:Y:S01]  /*2780*/  UIMAD UR39, UR4, -0x3, UR39 ;  /* 0xfffffffd042778a4 */ /* 0x000fe2000f8e0227 */
[----:B------:R-:W-:Y:S01]  /*2790*/  IMAD.SHL.U32 R6, R18, 0x2, RZ ;  /* 0x0000000212067824 */ /* 0x000fe200078e00ff */
[----:B------:R-:W-:Y:S01]  /*27a0*/  ISETP.GE.OR P0, PT, R0, UR7, P0 ;  /* 0x0000000700007c0c */ /* 0x000fe20008706670 */
[----:B------:R-:W-:Y:S01]  /*27b0*/  IMAD R4, R15, UR8, RZ ;  /* 0x000000080f047c24 */ /* 0x000fe2000f8e02ff */
[----:B------:R-:W-:Y:S01]  /*27c0*/  @UP1 ULOP3.LUT UR38, UR38, 0x1, UR4, 0x78, !UPT ;  /* 0x0000000126261892 */ /* 0x000fe2000f8e7804 */
[----:B------:R-:W-:Y:S01]  /*27d0*/  IMAD.WIDE R152, R152, 0x100, RZ ;  /* 0x0000010098987825 */ /* 0x000fe200078e02ff */
[----:B------:R-:W-:-:S02]  /*27e0*/  LOP3.LUT R6, R3, 0x6, R6, 0xf8, !PT ;  /* 0x0000000603067812 */ /* 0x000fc400078ef806 */
[----:B------:R-:W-:Y:S01]  /*27f0*/  IADD3 R157, -R0, UR7, R157 ;  /* 0x00000007009d7c10 */ /* 0x000fe2000fffe19d */
[C---:B------:R-:W-:Y:S01]  /*2800*/  IMAD R9, R23.reuse, UR9, R4 ;  /* 0x0000000917097c24 */ /* 0x040fe2000f8e0204 */
[----:B------:R-:W-:Y:S01]  /*2810*/  SHF.R.S32.HI R7, RZ, 0x1f, R6 ;  /* 0x0000001fff077819 */ /* 0x000fe20000011406 */
[----:B------:R-:W-:Y:S01]  /*2820*/  IMAD.IADD R0, R10, 0x1, -R3 ;  /* 0x000000010a007824 */ /* 0x000fe200078e0a03 */
[----:B------:R-:W-:Y:S01]  /*2830*/  LOP3.LUT R165, R152, R165, R8, 0xfe, !PT ;  /* 0x000000a598a57212 */ /* 0x000fe200078efe08 */
[----:B------:R-:W-:Y:S02]  /*2840*/  IMAD.MOV.U32 R3, RZ, RZ, -0x1 ;  /* 0xffffffffff037424 */ /* 0x000fe400078e00ff */
[----:B------:R-:W-:-:S04]  /*2850*/  IMAD.WIDE.U32 R4, R23, UR8, R6 ;  /* 0x0000000817047c25 */ /* 0x000fc8000f8e0006 */
[----:B------:R-:W-:Y:S02]  /*2860*/  IMAD.IADD R9, R5, 0x1, R9 ;  /* 0x0000000105097824 */ /* 0x000fe400078e0209 */
[----:B------:R-:W-:Y:S01]  /*2870*/  IMAD.MOV.U32 R8, RZ, RZ, R4 ;  /* 0x000000ffff087224 */ /* 0x000fe200078e0004 */
[----:B------:R-:W-:Y:S06]  /*2880*/  @P0 BRA `(.L_x_34) ;  /* 0x00000080007c0947 */ /* 0x000fec0003800000 */
[----:B------:R-:W0:Y:S01]  /*2890*/  LDC.64 R4, c[0x0][0x5c8] ;  /* 0x00017200ff047b82 */ /* 0x000e220000000a00 */
[----:B-----5:R-:W-:Y:S01]  /*28a0*/  FSETP.NEU.AND P0, PT, R155, RZ, PT ;  /* 0x000000ff9b00720b */ /* 0x020fe20003f0d000 */
[----:B------:R-:W-:Y:S01]  /*28b0*/  BSSY B0, `(.L_x_34) ;  /* 0x000081c000007945 */ /* 0x000fe20003800000 */
[----:B------:R-:W-:-:S04]  /*28c0*/  ISETP.GT.AND P1, PT, R157, RZ, PT ;  /* 0x000000ff9d00720c */ /* 0x000fc80003f24270 */
[----:B------:R-:W-:Y:S01]  /*28d0*/  ISETP.GT.AND P2, PT, R0, RZ, P1 ;  /* 0x000000ff0000720c */ /* 0x000fe20000f44270 */
[-C--:B0-----:R-:W-:Y:S02]  /*28e0*/  IMAD R10, R153, R4.reuse, RZ ;  /* 0x00000004990a7224 */ /* 0x081fe400078e02ff */
[----:B------:R-:W-:-:S04]  /*28f0*/  IMAD.WIDE.U32 R168, R165, R4, R8 ;  /* 0x00000004a5a87225 */ /* 0x000fc800078e0008 */
[----:B------:R-:W-:-:S04]  /*2900*/  IMAD R9, R165, R5, R10 ;  /* 0x00000005a5097224 */ /* 0x000fc800078e020a */
[----:B------:R-:W-:Y:S01]  /*2910*/  IMAD.IADD R175, R169, 0x1, R9 ;  /* 0x00000001a9af7824 */ /* 0x000fe200078e0209 */
[----:B------:R-:W-:Y:S06]  /*2920*/  @!P0 BRA `(.L_x_35) ;  /* 0x0000005c001c8947 */ /* 0x000fec0003800000 */
[----:B------:R-:W0:Y:S01]  /*2930*/  LDC.64 R10, c[0x0][0x5b8] ;  /* 0x00016e00ff0a7b82 */ /* 0x000e220000000a00 */
[----:B------:R-:W-:-:S07]  /*2940*/  ULDC.64 UR4, c[0x0][0x5c0] ;  /* 0x0001700000047ab9 */ /* 0x000fce0000000a00 */
[----:B------:R-:W1:Y:S08]  /*2950*/  LDC.64 R12, c[0x0][0x5b0] ;  /* 0x00016c00ff0c7b82 */ /* 0x000e700000000a00 */
[----:B------:R-:W2:Y:S01]  /*2960*/  LDC.64 R8, c[0x0][0x5a8] ;  /* 0x00016a00ff087b82 */ /* 0x000ea20000000a00 */
[----:B0-----:R-:W-:-:S04]  /*2970*/  IMAD R14, R15, R10, RZ ;  /* 0x0000000a0f0e7224 */ /* 0x001fc800078e02ff */
[C---:B------:R-:W-:Y:S02]  /*2980*/  IMAD R11, R23.reuse, R11, R14 ;  /* 0x0000000b170b7224 */ /* 0x040fe400078e020e */
[----:B------:R-:W-:-:S04]  /*2990*/  IMAD.WIDE.U32 R14, R23, R10, R6 ;  /* 0x0000000a170e7225 */ /* 0x000fc800078e0006 */
[----:B-1----:R-:W-:Y:S02]  /*29a0*/  IMAD R20, R153, R12, RZ ;  /* 0x0000000c99147224 */ /* 0x002fe400078e02ff */
[----:B------:R-:W-:Y:S02]  /*29b0*/  IMAD.IADD R21, R15, 0x1, R11 ;  /* 0x000000010f157824 */ /* 0x000fe400078e020b */
[----:B------:R-:W-:Y:S02]  /*29c0*/  IMAD R173, R165, R13, R20 ;  /* 0x0000000da5ad7224 */ /* 0x000fe400078e0214 */
[----:B------:R-:W-:-:S04]  /*29d0*/  IMAD.MOV.U32 R20, RZ, RZ, R14 ;  /* 0x000000ffff147224 */ /* 0x000fc800078e000e */
[----:B------:R-:W-:-:S04]  /*29e0*/  IMAD.WIDE.U32 R158, R165, R12, R20 ;  /* 0x0000000ca59e7225 */ /* 0x000fc800078e0014 */
[----:B------:R-:W-:Y:S01]  /*29f0*/  IMAD.IADD R159, R159, 0x1, R173 ;  /* 0x000000019f9f7824 */ /* 0x000fe200078e02ad */
[----:B--2---:R-:W-:-:S04]  /*2a00*/  LEA R160, P0, R158, R8, 0x2 ;  /* 0x000000089ea07211 */ /* 0x004fc800078010ff */
[----:B------:R-:W-:-:S05]  /*2a10*/  LEA.HI.X R161, R158, R9, R159, 0x2, P0 ;  /* 0x000000099ea17211 */ /* 0x000fca00000f149f */
[----:B------:R0:W2:Y:S01]  /*2a20*/  @P2 LDG.E.LTC128B R169, desc[UR36][R160.64] ;  /* 0x00000024a0a92981 */ /* 0x0000a2000c1e1920 */
[----:B------:R-:W-:Y:S01]  /*2a30*/  LEA R158, P0, R168, UR4, 0x2 ;  /* 0x00000004a89e7c11 */ /* 0x000fe2000f8010ff */
[----:B------:R-:W-:Y:S01]  /*2a40*/  IMAD.WIDE.U32 R162, R165, R12, R6 ;  /* 0x0000000ca5a27225 */ /* 0x000fe200078e0006 */
[----:B------:R-:W-:Y:S01]  /*2a50*/  ISETP.GT.AND P3, PT, R0, 0x1, P1 ;  /* 0x000000010000780c */ /* 0x000fe20000f64270 */
[----:B------:R-:W-:Y:S01]  /*2a60*/  BSSY B1, `(.L_x_36) ;  /* 0x0000011000017945 */ /* 0x000fe20003800000 */
[----:B------:R-:W-:Y:S01]  /*2a70*/  LEA.HI.X R159, R168, UR5, R175, 0x2, P0 ;  /* 0x00000005a89f7c11 */ /* 0x000fe200080f14af */
[----:B------:R-:W-:Y:S01]  /*2a80*/  IMAD.IADD R163, R173, 0x1, R163 ;  /* 0x00000001ada37824 */ /* 0x000fe200078e02a3 */
[C---:B0-----:R-:W-:Y:S01]  /*2a90*/  SHF.L.U64.HI R161, R12.reuse, 0x3, R13 ;  /* 0x000000030ca17819 */ /* 0x041fe2000001020d */
[----:B------:R-:W-:Y:S01]  /*2aa0*/  IMAD.SHL.U32 R160, R12, 0x8, RZ ;  /* 0x000000080ca07824 */ /* 0x000fe200078e00ff */
[----:B--2---:R-:W-:-:S05]  /*2ab0*/  LOP3.LUT R166, R169, 0xffffe000, RZ, 0xc0, !PT ;  /* 0xffffe000a9a67812 */ /* 0x004fca00078ec0ff */
[----:B------:R-:W-:Y:S01]  /*2ac0*/  FMUL R171, R166, R155 ;  /* 0x0000009ba6ab7220 */ /* 0x000fe20000400000 */
[----:B------:R-:W-:-:S04]  /*2ad0*/  IMAD.WIDE.U32 R166, R23, R10, R162 ;  /* 0x0000000a17a67225 */ /* 0x000fc800078e00a2 */
[----:B------:R-:W-:Y:S01]  /*2ae0*/  FFMA R171, R88, R154, R171 ;  /* 0x0000009a58ab7223 */ /* 0x000fe200000000ab */
[----:B------:R-:W-:Y:S01]  /*2af0*/  IMAD.IADD R88, R11, 0x1, R167 ;  /* 0x000000010b587824 */ /* 0x000fe200078e02a7 */
[----:B------:R-:W-:-:S03]  /*2b00*/  LEA R162, P0, R166, R8, 0x2 ;  /* 0x00000008a6a27211 */ /* 0x000fc600078010ff */
[----:B------:R-:W-:Y:S02]  /*2b10*/  F2FP.TF32.F32.PACK_B R171, R171 ;  /* 0x000000abffab723e */ /* 0x000fe400024050ff */
[----:B------:R-:W-:Y:S01]  /*2b20*/  LEA.HI.X R163, R166, R9, R88, 0x2, P0 ;  /* 0x00000009a6a37211 */ /* 0x000fe200000f1458 */
[----:B------:R-:W-:Y:S02]  /*2b30*/  IMAD.WIDE.U32 R166, R165, R12, R160 ;  /* 0x0000000ca5a67225 */ /* 0x000fe400078e00a0 */
[----:B------:R0:W-:Y:S01]  /*2b40*/  @P2 STG.E desc[UR36][R158.64], R171 ;  /* 0x000000ab9e002986 */ /* 0x0001e2000c101924 */
[----:B------:R-:W-:Y:S05]  /*2b50*/  @!P3 BRA `(.L_x_37) ;  /* 0x000000000004b947 */ /* 0x000fea0003800000 */
[----:B------:R1:W5:Y:S02]  /*2b60*/  LDG.E.LTC128B R169, desc[UR36][R162.64+0x4] ;  /* 0x00000424a2a97981 */ /* 0x000364000c1e1920 */
.L_x_37:
[----:B------:R-:W-:Y:S05]  /*2b70*/  BSYNC B1 ;  /* 0x0000000000017941 */ /* 0x000fea0003800000 */
.L_x_36:
[----:B-----5:R-:W-:Y:S01]  /*2b80*/  LOP3.LUT R88, R169, 0xffffe000, RZ, 0xc0, !PT ;  /* 0xffffe000a9587812 */ /* 0x020fe200078ec0ff */
[----:B0-----:R-:W-:Y:S01]  /*2b90*/  IMAD.IADD R171, R173, 0x1, R167 ;  /* 0x00000001adab7824 */ /* 0x001fe200078e02a7 */
[----:B------:R-:W-:Y:S02]  /*2ba0*/  ISETP.GT.AND P0, PT, R157, 0x8, PT ;  /* 0x000000089d00780c */ /* 0x000fe40003f04270 */
[----:B------:R-:W-:Y:S01]  /*2bb0*/  IADD3 R167, P4, R14, R166, RZ ;  /* 0x000000a60ea77210 */ /* 0x000fe20007f9e0ff */
[----:B------:R-:W-:Y:S01]  /*2bc0*/  FMUL R88, R88, R155 ;  /* 0x0000009b58587220 */ /* 0x000fe20000400000 */
[----:B------:R-:W-:-:S03]  /*2bd0*/  ISETP.GT.AND P2, PT, R0, RZ, P0 ;  /* 0x000000ff0000720c */ /* 0x000fc60000744270 */
[----:B------:R-:W-:Y:S02]  /*2be0*/  IMAD.X R168, R171, 0x1, R21, P4 ;  /* 0x00000001aba87824 */ /* 0x000fe400020e0615 */
[----:B------:R-:W-:Y:S01]  /*2bf0*/  FFMA R175, R89, R154, R88 ;  /* 0x0000009a59af7223 */ /* 0x000fe20000000058 */
[----:B------:R-:W-:-:S04]  /*2c00*/  LEA R172, P4, R167, R8, 0x2 ;  /* 0x00000008a7ac7211 */ /* 0x000fc800078810ff */
[----:B------:R-:W-:Y:S01]  /*2c10*/  LEA.HI.X R173, R167, R9, R168, 0x2, P4 ;  /* 0x00000009a7ad7211 */ /* 0x000fe200020f14a8 */
[----:B------:R-:W-:Y:S01]  /*2c20*/  IMAD.MOV.U32 R168, RZ, RZ, R169 ;  /* 0x000000ffffa87224 */ /* 0x000fe200078e00a9 */
[----:B------:R-:W-:-:S05]  /*2c30*/  F2FP.TF32.F32.PACK_B R175, R175 ;  /* 0x000000afffaf723e */ /* 0x000fca00024050ff */
[----:B------:R0:W-:Y:S04]  /*2c40*/  @P3 STG.E desc[UR36][R158.64+0x4], R175 ;  /* 0x000004af9e003986 */ /* 0x0001e8000c101924 */
[----:B------:R-:W2:Y:S01]  /*2c50*/  @P2 LDG.E.LTC128B R168, desc[UR36][R172.64] ;  /* 0x00000024aca82981 */ /* 0x000ea2000c1e1920 */
[----:B------:R-:W-:Y:S01]  /*2c60*/  IADD3 R166, P3, R6, R166, RZ ;  /* 0x000000a606a67210 */ /* 0x000fe20007f7e0ff */
[----:B------:R-:W-:Y:S01]  /*2c70*/  IMAD.SHL.U32 R169, R4, 0x20, RZ ;  /* 0x0000002004a97824 */ /* 0x000fe200078e00ff */
[----:B------:R-:W-:Y:S03]  /*2c80*/  BSSY B1, `(.L_x_38) ;  /* 0x0000011000017945 */ /* 0x000fe60003800000 */
[----:B------:R-:W-:Y:S01]  /*2c90*/  IMAD.X R167, R7, 0x1, R171, P3 ;  /* 0x0000000107a77824 */ /* 0x000fe200018e06ab */
[----:B------:R-:W-:Y:S01]  /*2ca0*/  IADD3 R170, P3, R169, R158, RZ ;  /* 0x0000009ea9aa7210 */ /* 0x000fe20007f7e0ff */
[----:B------:R-:W-:-:S04]  /*2cb0*/  IMAD.WIDE.U32 R166, R23, R10, R166 ;  /* 0x0000000a17a67225 */ /* 0x000fc800078e00a6 */
[----:B------:R-:W-:Y:S01]  /*2cc0*/  IMAD.IADD R171, R11, 0x1, R167 ;  /* 0x000000010bab7824 */ /* 0x000fe200078e02a7 */
[----:B------:R-:W-:Y:S02]  /*2cd0*/  SHF.L.U64.HI R167, R4, 0x5, R5 ;  /* 0x0000000504a77819 */ /* 0x000fe40000010205 */
[----:B--2---:R-:W-:-:S05]  /*2ce0*/  LOP3.LUT R88, R168, 0xffffe000, RZ, 0xc0, !PT ;  /* 0xffffe000a8587812 */ /* 0x004fca00078ec0ff */
[----:B------:R-:W-:Y:S01]  /*2cf0*/  FMUL R89, R88, R155 ;  /* 0x0000009b58597220 */ /* 0x000fe20000400000 */
[----:B------:R-:W-:-:S03]  /*2d00*/  LEA R88, P4, R166, R8, 0x2 ;  /* 0x00000008a6587211 */ /* 0x000fc600078810ff */
[----:B------:R-:W-:Y:S01]  /*2d10*/  FFMA R173, R90, R154, R89 ;  /* 0x0000009a5aad7223 */ /* 0x000fe20000000059 */
[----:B------:R-:W-:Y:S01]  /*2d20*/  LEA.HI.X R89, R166, R9, R171, 0x2, P4 ;  /* 0x00000009a6597211 */ /* 0x000fe200020f14ab */
[----:B------:R-:W-:Y:S01]  /*2d30*/  IMAD.X R171, R167, 0x1, R159, P3 ;  /* 0x00000001a7ab7824 */ /* 0x000fe200018e069f */
[----:B------:R-:W-:Y:S02]  /*2d40*/  ISETP.GT.AND P4, PT, R0, 0x1, P0 ;  /* 0x000000010000780c */ /* 0x000fe40000784270 */
[----:B------:R-:W-:-:S05]  /*2d50*/  F2FP.TF32.F32.PACK_B R173, R173 ;  /* 0x000000adffad723e */ /* 0x000fca00024050ff */
[----:B------:R0:W-:Y:S06]  /*2d60*/  @P2 STG.E desc[UR36][R170.64], R173 ;  /* 0x000000adaa002986 */ /* 0x0001ec000c101924 */
[----:B------:R-:W-:Y:S05]  /*2d70*/  @!P4 BRA `(.L_x_39) ;  /* 0x000000000004c947 */ /* 0x000fea0003800000 */
[----:B------:R2:W5:Y:S02]  /*2d80*/  LDG.E.LTC128B R168, desc[UR36][R88.64+0x4] ;  /* 0x0000042458a87981 */ /* 0x000564000c1e1920 */
.L_x_39:
[----:B------:R-:W-:Y:S05]  /*2d90*/  BSYNC B1 ;  /* 0x0000000000017941 */ /* 0x000fea0003800000 */
.L_x_38:
[----:B-----5:R-:W-:Y:S01]  /*2da0*/  LOP3.LUT R90, R168, 0xffffe000, RZ, 0xc0, !PT ;  /* 0xffffe000a85a7812 */ /* 0x020fe200078ec0ff */
[----:B------:R-:W-:Y:S01]  /*2db0*/  BSSY B1, `(.L_x_40) ;  /* 0x000000a000017945 */ /* 0x000fe20003800000 */
[----:B------:R-:W-:-:S03]  /*2dc0*/  ISETP.GT.AND P2, PT, R0, 0x8, P1 ;  /* 0x000000080000780c */ /* 0x000fc60000f44270 */
[----:B------:R-:W-:-:S04]  /*2dd0*/  FMUL R90, R90, R155 ;  /* 0x0000009b5a5a7220 */ /* 0x000fc80000400000 */
[----:B0-----:R-:W-:Y:S01]  /*2de0*/  FFMA R173, R91, R154, R90 ;  /* 0x0000009a5bad7223 */ /* 0x001fe2000000005a */
[----:B------:R-:W-:Y:S02]  /*2df0*/  @P4 IMAD.MOV.U32 R90, RZ, RZ, R170 ;  /* 0x000000ffff5a4224 */ /* 0x000fe400078e00aa */
[----:B------:R-:W-:Y:S02]  /*2e00*/  @P4 IMAD.MOV.U32 R91, RZ, RZ, R171 ;  /* 0x000000ffff5b4224 */ /* 0x000fe400078e00ab */
[----:B------:R-:W-:-:S05]  /*2e10*/  F2FP.TF32.F32.PACK_B R173, R173 ;  /* 0x000000adffad723e */ /* 0x000fca00024050ff */
[----:B------:R0:W-:Y:S01]  /*2e20*/  @P4 STG.E desc[UR36][R90.64+0x4], R173 ;  /* 0x000004ad5a004986 */ /* 0x0001e2000c101924 */
[----:B------:R-:W-:Y:S05]  /*2e30*/  @!P2 BRA `(.L_x_41) ;  /* 0x000000000004a947 */ /* 0x000fea0003800000 */
[----:B------:R3:W5:Y:S02]  /*2e40*/  LDG.E.LTC128B R168, desc[UR36][R162.64+0x20] ;  /* 0x00002024a2a87981 */ /* 0x000764000c1e1920 */
.L_x_41:
[----:B------:R-:W-:Y:S05]  /*2e50*/  BSYNC B1 ;  /* 0x0000000000017941 */ /* 0x000fea0003800000 */
.L_x_40:
[----:B0----5:R-:W-:Y:S01]  /*2e60*/  LOP3.LUT R90, R168, 0xffffe000, RZ, 0xc0, !PT ;  /* 0xffffe000a85a7812 */ /* 0x021fe200078ec0ff */
[----:B------:R-:W-:Y:S01]  /*2e70*/  BSSY B1, `(.L_x_42) ;  /* 0x000000a000017945 */ /* 0x000fe20003800000 */
[----:B------:R-:W-:-:S03]  /*2e80*/  ISETP.GT.AND P3, PT, R0, 0x9, P1 ;  /* 0x000000090000780c */ /* 0x000fc60000f64270 */
[----:B------:R-:W-:Y:S01]  /*2e90*/  FMUL R91, R90, R155 ;  /* 0x0000009b5a5b7220 */ /* 0x000fe20000400000 */
[----:B------:R-:W-:-:S03]  /*2ea0*/  @P2 IMAD.MOV.U32 R90, RZ, RZ, R158 ;  /* 0x000000ffff5a2224 */ /* 0x000fc600078e009e */
[----:B------:R-:W-:Y:S01]  /*2eb0*/  FFMA R173, R92, R154, R91 ;  /* 0x0000009a5cad7223 */ /* 0x000fe2000000005b */
[----:B------:R-:W-:-:S04]  /*2ec0*/  @P2 IMAD.MOV.U32 R91, RZ, RZ, R159 ;  /* 0x000000ffff5b2224 */ /* 0x000fc800078e009f */
[----:B------:R-:W-:-:S05]  /*2ed0*/  F2FP.TF32.F32.PACK_B R173, R173 ;  /* 0x000000adffad723e */ /* 0x000fca00024050ff */
[----:B------:R0:W-:Y:S01]  /*2ee0*/  @P2 STG.E desc[UR36][R90.64+0x20], R173 ;  /* 0x000020ad5a002986 */ /* 0x0001e2000c101924 */
[----:B------:R-:W-:Y:S05]  /*2ef0*/  @!P3 BRA `(.L_x_43) ;  /* 0x000000000004b947 */ /* 0x000fea0003800000 */
[----:B------:R4:W5:Y:S02]  /*2f00*/  LDG.E.LTC128B R168, desc[UR36][R162.64+0x24] ;  /* 0x00002424a2a87981 */ /* 0x000964000c1e1920 */
.L_x_43:
[----:B------:R-:W-:Y:S05]  /*2f10*/  BSYNC B1 ;  /* 0x0000000000017941 */ /* 0x000fea0003800000 */
.L_x_42:
[----:B0----5:R-:W-:Y:S01]  /*2f20*/  LOP3.LUT R90, R168, 0xffffe000, RZ, 0xc0, !PT ;  /* 0xffffe000a85a7812 */ /* 0x021fe200078ec0ff */
[----:B------:R-:W-:Y:S01]  /*2f30*/  @P3 IMAD.MOV.U32 R91, RZ, RZ, R159 ;  /* 0x000000ffff5b3224 */ /* 0x000fe200078e009f */
[----:B------:R-:W-:Y:S01]  /*2f40*/  ISETP.GT.AND P2, PT, R0, 0x8, P0 ;  /* 0x000000080000780c */ /* 0x000fe20000744270 */
[----:B------:R-:W-:Y:S02]  /*2f50*/  BSSY B1, `(.L_x_44) ;  /* 0x0000008000017945 */ /* 0x000fe40003800000 */
[----:B------:R-:W-:-:S04]  /*2f60*/  FMUL R90, R90, R155 ;  /* 0x0000009b5a5a7220 */ /* 0x000fc80000400000 */
[----:B------:R-:W-:Y:S01]  /*2f70*/  FFMA R93, R93, R154, R90 ;  /* 0x0000009a5d5d7223 */ /* 0x000fe2000000005a */
[----:B------:R-:W-:-:S04]  /*2f80*/  @P3 IMAD.MOV.U32 R90, RZ, RZ, R158 ;  /* 0x000000ffff5a3224 */ /* 0x000fc800078e009e */
[----:B------:R-:W-:-:S05]  /*2f90*/  F2FP.TF32.F32.PACK_B R93, R93 ;  /* 0x0000005dff5d723e */ /* 0x000fca00024050ff */
[----:B------:R0:W-:Y:S01]  /*2fa0*/  @P3 STG.E desc[UR36][R90.64+0x24], R93 ;  /* 0x0000245d5a003986 */ /* 0x0001e2000c101924 */
[----:B------:R-:W-:Y:S05]  /*2fb0*/  @!P2 BRA `(.L_x_45) ;  /* 0x000000000004a947 */ /* 0x000fea0003800000 */
[----:B------:R0:W5:Y:S02]  /*2fc0*/  LDG.E.LTC128B R168, desc[UR36][R88.64+0x20] ;  /* 0x0000202458a87981 */ /* 0x000164000c1e1920 */
.L_x_45:
[----:B------:R-:W-:Y:S05]  /*2fd0*/  BSYNC B1 ;  /* 0x0000000000017941 */ /* 0x000fea0003800000 */
.L_x_44:
        /* <DEDUP_REMOVED lines=11> */
.L_x_47:
[----:B------:R-:W-:Y:S05]  /*3090*/  BSYNC B1 ;  /* 0x0000000000017941 */ /* 0x000fea0003800000 */
.L_x_46:
        /* <DEDUP_REMOVED lines=11> */
.L_x_49:
[----:B------:R-:W-:Y:S05]  /*3150*/  BSYNC B1 ;  /* 0x0000000000017941 */ /* 0x000fea0003800000 */
.L_x_48:
        /* <DEDUP_REMOVED lines=11> */
.L_x_51:
[----:B------:R-:W-:Y:S05]  /*3210*/  BSYNC B1 ;  /* 0x0000000000017941 */ /* 0x000fea0003800000 */
.L_x_50:
        /* <DEDUP_REMOVED lines=11> */
.L_x_53:
[----:B------:R-:W-:Y:S05]  /*32d0*/  BSYNC B1 ;  /* 0x0000000000017941 */ /* 0x000fea0003800000 */
.L_x_52:
        /* <DEDUP_REMOVED lines=11> */
.L_x_55:
[----:B------:R-:W-:Y:S05]  /*3390*/  BSYNC B1 ;  /* 0x0000000000017941 */ /* 0x000fea0003800000 */
.L_x_54:
        /* <DEDUP_REMOVED lines=11> */
.L_x_57:
[----:B------:R-:W-:Y:S05]  /*3450*/  BSYNC B1 ;  /* 0x0000000000017941 */ /* 0x000fea0003800000 */
.L_x_56:
        /* <DEDUP_REMOVED lines=11> */
.L_x_59:
[----:B------:R-:W-:Y:S05]  /*3510*/  BSYNC B1 ;  /* 0x0000000000017941 */ /* 0x000fea0003800000 */
.L_x_58:
        /* <DEDUP_REMOVED lines=11> */
.L_x_61:
[----:B------:R-:W-:Y:S05]  /*35d0*/  BSYNC B1 ;  /* 0x0000000000017941 */ /* 0x000fea0003800000 */
.L_x_60:
        /* <DEDUP_REMOVED lines=11> */
.L_x_63:
[----:B------:R-:W-:Y:S05]  /*3690*/  BSYNC B1 ;  /* 0x0000000000017941 */ /* 0x000fea0003800000 */
.L_x_62:
        /* <DEDUP_REMOVED lines=11> */
.L_x_65:
[----:B------:R-:W-:Y:S05]  /*3750*/  BSYNC B1 ;  /* 0x0000000000017941 */ /* 0x000fea0003800000 */
.L_x_64:
        /* <DEDUP_REMOVED lines=11> */
.L_x_67:
[----:B------:R-:W-:Y:S05]  /*3810*/  BSYNC B1 ;  /* 0x0000000000017941 */ /* 0x000fea0003800000 */
.L_x_66:
        /* <DEDUP_REMOVED lines=11> */
.L_x_69:
[----:B------:R-:W-:Y:S05]  /*38d0*/  BSYNC B1 ;  /* 0x0000000000017941 */ /* 0x000fea0003800000 */
.L_x_68:
        /* <DEDUP_REMOVED lines=11> */
.L_x_71:
[----:B------:R-:W-:Y:S05]  /*3990*/  BSYNC B1 ;  /* 0x0000000000017941 */ /* 0x000fea0003800000 */
.L_x_70:
        /* <DEDUP_REMOVED lines=11> */
.L_x_73:
[----:B------:R-:W-:Y:S05]  /*3a50*/  BSYNC B1 ;  /* 0x0000000000017941 */ /* 0x000fea0003800000 */
.L_x_72:
        /* <DEDUP_REMOVED lines=11> */
.L_x_75:
[----:B------:R-:W-:Y:S05]  /*3b10*/  BSYNC B1 ;  /* 0x0000000000017941 */ /* 0x000fea0003800000 */
.L_x_74:
        /* <DEDUP_REMOVED lines=11> */
.L_x_77:
[----:B------:R-:W-:Y:S05]  /*3bd0*/  BSYNC B1 ;  /* 0x0000000000017941 */ /* 0x000fea0003800000 */
.L_x_76:
        /* <DEDUP_REMOVED lines=11> */
.L_x_79:
[----:B------:R-:W-:Y:S05]  /*3c90*/  BSYNC B1 ;  /* 0x0000000000017941 */ /* 0x000fea0003800000 */
.L_x_78:
        /* <DEDUP_REMOVED lines=11> */
.L_x_81:
[----:B------:R-:W-:Y:S05]  /*3d50*/  BSYNC B1 ;  /* 0x0000000000017941 */ /* 0x000fea0003800000 */
.L_x_80:
        /* <DEDUP_REMOVED lines=11> */
.L_x_83:
[----:B------:R-:W-:Y:S05]  /*3e10*/  BSYNC B1 ;  /* 0x0000000000017941 */ /* 0x000fea0003800000 */
.L_x_82:
        /* <DEDUP_REMOVED lines=11> */
.L_x_85:
[----:B------:R-:W-:Y:S05]  /*3ed0*/  BSYNC B1 ;  /* 0x0000000000017941 */ /* 0x000fea0003800000 */
.L_x_84:
        /* <DEDUP_REMOVED lines=11> */
.L_x_87:
[----:B------:R-:W-:Y:S05]  /*3f90*/  BSYNC B1 ;  /* 0x0000000000017941 */ /* 0x000fea0003800000 */
.L_x_86:
        /* <DEDUP_REMOVED lines=11> */
.L_x_89:
[----:B------:R-:W-:Y:S05]  /*4050*/  BSYNC B1 ;  /* 0x0000000000017941 */ /* 0x000fea0003800000 */
.L_x_88:
        /* <DEDUP_REMOVED lines=11> */
.L_x_91:
[----:B------:R-:W-:Y:S05]  /*4110*/  BSYNC B1 ;  /* 0x0000000000017941 */ /* 0x000fea0003800000 */
.L_x_90:
        /* <DEDUP_REMOVED lines=11> */
.L_x_93:
[----:B------:R-:W-:Y:S05]  /*41d0*/  BSYNC B1 ;  /* 0x0000000000017941 */ /* 0x000fea0003800000 */
.L_x_92:
        /* <DEDUP_REMOVED lines=11> */
.L_x_95:
[----:B------:R-:W-:Y:S05]  /*4290*/  BSYNC B1 ;  /* 0x0000000000017941 */ /* 0x000fea0003800000 */
.L_x_94:
        /* <DEDUP_REMOVED lines=11> */
.L_x_97:
[----:B------:R-:W-:Y:S05]  /*4350*/  BSYNC B1 ;  /* 0x0000000000017941 */ /* 0x000fea0003800000 */
.L_x_96:
        /* <DEDUP_REMOVED lines=11> */
.L_x_99:
[----:B------:R-:W-:Y:S05]  /*4410*/  BSYNC B1 ;  /* 0x0000000000017941 */ /* 0x000fea0003800000 */
.L_x_98:
        /* <DEDUP_REMOVED lines=11> */
.L_x_101:
[----:B------:R-:W-:Y:S05]  /*44d0*/  BSYNC B1 ;  /* 0x0000000000017941 */ /* 0x000fea0003800000 */
.L_x_100:
        /* <DEDUP_REMOVED lines=11> */
.L_x_103:
[----:B------:R-:W-:Y:S05]  /*4590*/  BSYNC B1 ;  /* 0x0000000000017941 */ /* 0x000fea0003800000 */
.L_x_102:
        /* <DEDUP_REMOVED lines=11> */
.L_x_105:
[----:B------:R-:W-:Y:S05]  /*4650*/  BSYNC B1 ;  /* 0x0000000000017941 */ /* 0x000fea0003800000 */
.L_x_104:
        /* <DEDUP_REMOVED lines=11> */
.L_x_107:
[----:B------:R-:W-:Y:S05]  /*4710*/  BSYNC B1 ;  /* 0x0000000000017941 */ /* 0x000fea0003800000 */
.L_x_106:
        /* <DEDUP_REMOVED lines=11> */
.L_x_109:
[----:B------:R-:W-:Y:S05]  /*47d0*/  BSYNC B1 ;  /* 0x0000000000017941 */ /* 0x000fea0003800000 */
.L_x_108:
        /* <DEDUP_REMOVED lines=11> */
.L_x_111:
[----:B------:R-:W-:Y:S05]  /*4890*/  BSYNC B1 ;  /* 0x0000000000017941 */ /* 0x000fea0003800000 */
.L_x_110:
        /* <DEDUP_REMOVED lines=11> */
.L_x_113:
[----:B------:R-:W-:Y:S05]  /*4950*/  BSYNC B1 ;  /* 0x0000000000017941 */ /* 0x000fea0003800000 */
.L_x_112:
        /* <DEDUP_REMOVED lines=11> */
.L_x_115:
[----:B------:R-:W-:Y:S05]  /*4a10*/  BSYNC B1 ;  /* 0x0000000000017941 */ /* 0x000fea0003800000 */
.L_x_114:
        /* <DEDUP_REMOVED lines=11> */
.L_x_117:
[----:B------:R-:W-:Y:S05]  /*4ad0*/  BSYNC B1 ;  /* 0x0000000000017941 */ /* 0x000fea0003800000 */
.L_x_116:
        /* <DEDUP_REMOVED lines=11> */
.L_x_119:
[----:B------:R-:W-:Y:S05]  /*4b90*/  BSYNC B1 ;  /* 0x0000000000017941 */ /* 0x000fea0003800000 */
.L_x_118:
        /* <DEDUP_REMOVED lines=11> */
.L_x_121:
[----:B------:R-:W-:Y:S05]  /*4c50*/  BSYNC B1 ;  /* 0x0000000000017941 */ /* 0x000fea0003800000 */
.L_x_120:
        /* <DEDUP_REMOVED lines=11> */
.L_x_123:
[----:B------:R-:W-:Y:S05]  /*4d10*/  BSYNC B1 ;  /* 0x0000000000017941 */ /* 0x000fea0003800000 */
.L_x_122:
        /* <DEDUP_REMOVED lines=11> */
.L_x_125:
[----:B------:R-:W-:Y:S05]  /*4dd0*/  BSYNC B1 ;  /* 0x0000000000017941 */ /* 0x000fea0003800000 */
.L_x_124:
        /* <DEDUP_REMOVED lines=11> */
.L_x_127:
[----:B------:R-:W-:Y:S05]  /*4e90*/  BSYNC B1 ;  /* 0x0000000000017941 */ /* 0x000fea0003800000 */
.L_x_126:
        /* <DEDUP_REMOVED lines=11> */
.L_x_129:
[----:B------:R-:W-:Y:S05]  /*4f50*/  BSYNC B1 ;  /* 0x0000000000017941 */ /* 0x000fea0003800000 */
.L_x_128:
        /* <DEDUP_REMOVED lines=11> */
.L_x_131:
[----:B------:R-:W-:Y:S05]  /*5010*/  BSYNC B1 ;  /* 0x0000000000017941 */ /* 0x000fea0003800000 */
.L_x_130:
        /* <DEDUP_REMOVED lines=11> */
.L_x_133:
[----:B------:R-:W-:Y:S05]  /*50d0*/  BSYNC B1 ;  /* 0x0000000000017941 */ /* 0x000fea0003800000 */
.L_x_132:
        /* <DEDUP_REMOVED lines=11> */
.L_x_135:
[----:B------:R-:W-:Y:S05]  /*5190*/  BSYNC B1 ;  /* 0x0000000000017941 */ /* 0x000fea0003800000 */
.L_x_134:
        /* <DEDUP_REMOVED lines=11> */
.L_x_137:
[----:B------:R-:W-:Y:S05]  /*5250*/  BSYNC B1 ;  /* 0x0000000000017941 */ /* 0x000fea0003800000 */
.L_x_136:
        /* <DEDUP_REMOVED lines=11> */
.L_x_139:
[----:B------:R-:W-:Y:S05]  /*5310*/  BSYNC B1 ;  /* 0x0000000000017941 */ /* 0x000fea0003800000 */
.L_x_138:
        /* <DEDUP_REMOVED lines=11> */
.L_x_141:
[----:B------:R-:W-:Y:S05]  /*53d0*/  BSYNC B1 ;  /* 0x0000000000017941 */ /* 0x000fea0003800000 */
.L_x_140:
        /* <DEDUP_REMOVED lines=11> */
.L_x_143:
[----:B------:R-:W-:Y:S05]  /*5490*/  BSYNC B1 ;  /* 0x0000000000017941 */ /* 0x000fea0003800000 */
.L_x_142:
        /* <DEDUP_REMOVED lines=11> */
.L_x_145:
[----:B------:R-:W-:Y:S05]  /*5550*/  BSYNC B1 ;  /* 0x0000000000017941 */ /* 0x000fea0003800000 */
.L_x_144:
        /* <DEDUP_REMOVED lines=11> */
.L_x_147:
[----:B------:R-:W-:Y:S05]  /*5610*/  BSYNC B1 ;  /* 0x0000000000017941 */ /* 0x000fea0003800000 */
.L_x_146:
        /* <DEDUP_REMOVED lines=11> */
.L_x_149:
[----:B------:R-:W-:Y:S05]  /*56d0*/  BSYNC B1 ;  /* 0x0000000000017941 */ /* 0x000fea0003800000 */
.L_x_148:
        /* <DEDUP_REMOVED lines=11> */
.L_x_151:
[----:B------:R-:W-:Y:S05]  /*5790*/  BSYNC B1 ;  /* 0x0000000000017941 */ /* 0x000fea0003800000 */
.L_x_150:
        /* <DEDUP_REMOVED lines=11> */
.L_x_153:
[----:B------:R-:W-:Y:S05]  /*5850*/  BSYNC B1 ;  /* 0x0000000000017941 */ /* 0x000fea0003800000 */
.L_x_152:
        /* <DEDUP_REMOVED lines=11> */
.L_x_155:
[----:B------:R-:W-:Y:S05]  /*5910*/  BSYNC B1 ;  /* 0x0000000000017941 */ /* 0x000fea0003800000 */
.L_x_154:
        /* <DEDUP_REMOVED lines=11> */
.L_x_157:
[----:B------:R-:W-:Y:S05]  /*59d0*/  BSYNC B1 ;  /* 0x0000000000017941 */ /* 0x000fea0003800000 */
.L_x_156:
[----:B0----5:R-:W-:Y:S01]  /*59e0*/  LOP3.LUT R90, R168, 0xffffe000, RZ, 0xc0, !PT ;  /* 0xffffe000a85a7812 */ /* 0x021fe200078ec0ff */
[----:B------:R-:W-:Y:S01]  /*59f0*/  BSSY B1, `(.L_x_158) ;  /* 0x000000d000017945 */ /* 0x000fe20003800000 */
[----:B------:R-:W-:-:S03]  /*5a00*/  IADD3 R165, P1, R165, 0x80, RZ ;  /* 0x00000080a5a57810 */ /* 0x000fc60007f3e0ff */
[----:B------:R-:W-:Y:S01]  /*5a10*/  FMUL R91, R90, R155 ;  /* 0x0000009b5a5b7220 */ /* 0x000fe20000400000 */
[----:B------:R-:W-:Y:S02]  /*5a20*/  @P2 IMAD.MOV.U32 R90, RZ, RZ, R170 ;  /* 0x000000ffff5a2224 */ /* 0x000fe400078e00aa */
[----:B------:R-:W-:Y:S02]  /*5a30*/  IMAD.X R153, RZ, RZ, R153, P1 ;  /* 0x000000ffff997224 */ /* 0x000fe400008e0699 */
[----:B------:R-:W-:Y:S01]  /*5a40*/  FFMA R93, R150, R154, R91 ;  /* 0x0000009a965d7223 */ /* 0x000fe2000000005b */
[----:B------:R-:W-:Y:S01]  /*5a50*/  @P2 IMAD.MOV.U32 R91, RZ, RZ, R171 ;  /* 0x000000ffff5b2224 */ /* 0x000fe200078e00ab */
[----:B------:R-:W-:Y:S01]  /*5a60*/  ISETP.GT.AND P1, PT, R0, 0x79, P0 ;  /* 0x000000790000780c */ /* 0x000fe20000724270 */
[----:B------:R-:W-:Y:S02]  /*5a70*/  IMAD R92, R153, R12, RZ ;  /* 0x0000000c995c7224 */ /* 0x000fe400078e02ff */
[----:B------:R-:W-:-:S05]  /*5a80*/  F2FP.TF32.F32.PACK_B R93, R93 ;  /* 0x0000005dff5d723e */ /* 0x000fca00024050ff */
[----:B------:R0:W-:Y:S05]  /*5a90*/  @P2 STG.E desc[UR36][R90.64+0x1e0], R93 ;  /* 0x0001e05d5a002986 */ /* 0x0001ea000c101924 */
[----:B------:R-:W-:Y:S05]  /*5aa0*/  @!P1 BRA `(.L_x_159) ;  /* 0x0000000000049947 */ /* 0x000fea0003800000 */
[----:B------:R0:W5:Y:S02]  /*5ab0*/  LDG.E.LTC128B R168, desc[UR36][R88.64+0x1e4] ;  /* 0x0001e42458a87981 */ /* 0x000164000c1e1920 */
.L_x_159:
[----:B------:R-:W-:Y:S05]  /*5ac0*/  BSYNC B1 ;  /* 0x0000000000017941 */ /* 0x000fea0003800000 */
.L_x_158:
[----:B0----5:R-:W-:Y:S01]  /*5ad0*/  LOP3.LUT R90, R168, 0xffffe000, RZ, 0xc0, !PT ;  /* 0xffffe000a85a7812 */ /* 0x021fe200078ec0ff */
[----:B------:R-:W-:Y:S01]  /*5ae0*/  IMAD R99, R165, R13, R92 ;  /* 0x0000000da5637224 */ /* 0x000fe200078e025c */
[----:B------:R-:W-:Y:S01]  /*5af0*/  ISETP.GT.AND P0, PT, R157, 0x80, PT ;  /* 0x000000809d00780c */ /* 0x000fe20003f04270 */
[----:B--2---:R-:W-:-:S04]  /*5b00*/  IMAD.WIDE.U32 R88, R165, R12, R20 ;  /* 0x0000000ca5587225 */ /* 0x004fc800078e0014 */
[----:B------:R-:W-:Y:S01]  /*5b10*/  FMUL R90, R90, R155 ;  /* 0x0000009b5a5a7220 */ /* 0x000fe20000400000 */
[----:B------:R-:W-:Y:S01]  /*5b20*/  ISETP.GT.AND P2, PT, R0, RZ, P0 ;  /* 0x000000ff0000720c */ /* 0x000fe20000744270 */
[----:B------:R-:W-:Y:S02]  /*5b30*/  IMAD.IADD R13, R89, 0x1, R99 ;  /* 0x00000001590d7824 */ /* 0x000fe400078e0263 */
[----:B------:R-:W-:Y:S01]  /*5b40*/  FFMA R151, R151, R154, R90 ;  /* 0x0000009a97977223 */ /* 0x000fe2000000005a */
[----:B------:R-:W-:-:S04]  /*5b50*/  LEA R90, P3, R88, R8, 0x2 ;  /* 0x00000008585a7211 */ /* 0x000fc800078610ff */
[----:B------:R-:W-:Y:S02]  /*5b60*/  F2FP.TF32.F32.PACK_B R151, R151 ;  /* 0x00000097ff97723e */ /* 0x000fe400024050ff */
[----:B------:R-:W-:-:S03]  /*5b70*/  LEA.HI.X R91, R88, R9, R13, 0x2, P3 ;  /* 0x00000009585b7211 */ /* 0x000fc600018f140d */
[----:B------:R0:W-:Y:S04]  /*5b80*/  @P1 STG.E desc[UR36][R170.64+0x1e4], R151 ;  /* 0x0001e497aa001986 */ /* 0x0001e8000c101924 */
[----:B------:R-:W2:Y:S01]  /*5b90*/  @P2 LDG.E.LTC128B R168, desc[UR36][R90.64] ;  /* 0x000000245aa82981 */ /* 0x000ea2000c1e1920 */
[----:B------:R-:W-:Y:S01]  /*5ba0*/  IMAD.WIDE.U32 R88, R165, R12, R6 ;  /* 0x0000000ca5587225 */ /* 0x000fe200078e0006 */
[----:B------:R-:W-:Y:S01]  /*5bb0*/  SHF.L.U64.HI R97, R4, 0x9, R5 ;  /* 0x0000000904617819 */ /* 0x000fe20000010205 */
[----:B------:R-:W-:Y:S01]  /*5bc0*/  BSSY B1, `(.L_x_160) ;  /* 0x0000012000017945 */ /* 0x000fe20003800000 */
[----:B------:R-:W-:Y:S01]  /*5bd0*/  ISETP.GT.AND P3, PT, R0, 0x1, P0 ;  /* 0x000000010000780c */ /* 0x000fe20000764270 */
[----:B------:R-:W-:Y:S02]  /*5be0*/  IMAD.IADD R89, R99, 0x1, R89 ;  /* 0x0000000163597824 */ /* 0x000fe400078e0259 */
[----:B------:R-:W-:-:S02]  /*5bf0*/  IMAD.SHL.U32 R95, R4, 0x200, RZ ;  /* 0x00000200045f7824 */ /* 0x000fc400078e00ff */
[----:B------:R-:W-:Y:S01]  /*5c00*/  IMAD.WIDE.U32 R160, R165, R12, R160 ;  /* 0x0000000ca5a07225 */ /* 0x000fe200078e00a0 */
[----:B--2---:R-:W-:-:S05]  /*5c10*/  LOP3.LUT R92, R168, 0xffffe000, RZ, 0xc0, !PT ;  /* 0xffffe000a85c7812 */ /* 0x004fca00078ec0ff */
[----:B------:R-:W-:Y:S01]  /*5c20*/  FMUL R13, R92, R155 ;  /* 0x0000009b5c0d7220 */ /* 0x000fe20000400000 */
[----:B------:R-:W-:Y:S01]  /*5c30*/  IMAD.WIDE.U32 R92, R23, R10, R88 ;  /* 0x0000000a175c7225 */ /* 0x000fe200078e0058 */
[----:B------:R-:W-:-:S03]  /*5c40*/  IADD3 R88, P1, R95, R158, RZ ;  /* 0x0000009e5f587210 */ /* 0x000fc60007f3e0ff */
[----:B------:R-:W-:Y:S01]  /*5c50*/  FFMA R13, R24, R154, R13 ;  /* 0x0000009a180d7223 */ /* 0x000fe2000000000d */
[----:B------:R-:W-:Y:S01]  /*5c60*/  IMAD.IADD R5, R11, 0x1, R93 ;  /* 0x000000010b057824 */ /* 0x000fe200078e025d */
[C---:B------:R-:W-:Y:S01]  /*5c70*/  LEA R4, P4, R92.reuse, R8, 0x2 ;  /* 0x000000085c047211 */ /* 0x040fe200078810ff */
[----:B------:R-:W-:Y:S02]  /*5c80*/  IMAD.X R89, R97, 0x1, R159, P1 ;  /* 0x0000000161597824 */ /* 0x000fe400008e069f */
[----:B------:R-:W-:Y:S02]  /*5c90*/  F2FP.TF32.F32.PACK_B R13, R13 ;  /* 0x0000000dff0d723e */ /* 0x000fe400024050ff */
[----:B------:R-:W-:-:S03]  /*5ca0*/  LEA.HI.X R5, R92, R9, R5, 0x2, P4 ;  /* 0x000000095c057211 */ /* 0x000fc600020f1405 */
[----:B------:R0:W-:Y:S01]  /*5cb0*/  @P2 STG.E desc[UR36][R88.64], R13 ;  /* 0x0000000d58002986 */ /* 0x0001e2000c101924 */
[----:B------:R-:W-:Y:S05]  /*5cc0*/  @!P3 BRA `(.L_x_161) ;  /* 0x000000000004b947 */ /* 0x000fea0003800000 */
[----:B------:R2:W5:Y:S02]  /*5cd0*/  LDG.E.LTC128B R168, desc[UR36][R4.64+0x4] ;  /* 0x0000042404a87981 */ /* 0x000564000c1e1920 */
.L_x_161:
[----:B------:R-:W-:Y:S05]  /*5ce0*/  BSYNC B1 ;  /* 0x0000000000017941 */ /* 0x000fea0003800000 */
.L_x_160:
[----:B-----5:R-:W-:Y:S01]  /*5cf0*/  LOP3.LUT R12, R168, 0xffffe000, RZ, 0xc0, !PT ;  /* 0xffffe000a80c7812 */ /* 0x020fe200078ec0ff */
[----:B------:R-:W-:Y:S01]  /*5d00*/  IMAD.IADD R99, R99, 0x1, R161 ;  /* 0x0000000163637824 */ /* 0x000fe200078e02a1 */
[-C--:B------:R-:W-:Y:S01]  /*5d10*/  IADD3 R14, P2, R14, R160.reuse, RZ ;  /* 0x000000a00e0e7210 */ /* 0x080fe20007f5e0ff */
[----:B------:R-:W-:Y:S01]  /*5d20*/  @P3 IMAD.MOV.U32 R15, RZ, RZ, R89 ;  /* 0x000000ffff0f3224 */ /* 0x000fe200078e0059 */
[----:B------:R-:W-:Y:S01]  /*5d30*/  ISETP.GT.AND P1, PT, R157, 0x88, PT ;  /* 0x000000889d00780c */ /* 0x000fe20003f24270 */
[----:B------:R-:W-:Y:S01]  /*5d40*/  FMUL R20, R12, R155 ;  /* 0x0000009b0c147220 */ /* 0x000fe20000400000 */
[----:B------:R-:W-:Y:S01]  /*5d50*/  IADD3 R12, P4, R6, R160, RZ ;  /* 0x000000a0060c7210 */ /* 0x000fe20007f9e0ff */
[----:B------:R-:W-:Y:S02]  /*5d60*/  BSSY B1, `(.L_x_162) ;  /* 0x000000d000017945 */ /* 0x000fe40003800000 */
[----:B------:R-:W-:Y:S01]  /*5d70*/  FFMA R25, R25, R154, R20 ;  /* 0x0000009a19197223 */ /* 0x000fe20000000014 */
[----:B------:R-:W-:Y:S01]  /*5d80*/  IMAD.X R20, R99, 0x1, R21, P2 ;  /* 0x0000000163147824 */ /* 0x000fe200010e0615 */
[----:B------:R-:W-:Y:S01]  /*5d90*/  ISETP.GT.AND P2, PT, R0, RZ, P1 ;  /* 0x000000ff0000720c */ /* 0x000fe20000f44270 */
[----:B0-----:R-:W-:Y:S01]  /*5da0*/  IMAD.X R13, R7, 0x1, R99, P4 ;  /* 0x00000001070d7824 */ /* 0x001fe200020e0663 */
[----:B------:R-:W-:-:S02]  /*5db0*/  LEA R6, P4, R14, R8, 0x2 ;  /* 0x000000080e067211 */ /* 0x000fc400078810ff */
[----:B------:R-:W-:Y:S01]  /*5dc0*/  F2FP.TF32.F32.PACK_B R25, R25 ;  /* 0x00000019ff19723e */ /* 0x000fe200024050ff */
[----:B------:R-:W-:Y:S01]  /*5dd0*/  IMAD.WIDE.U32 R12, R23, R10, R12 ;  /* 0x0000000a170c7225 */ /* 0x000fe200078e000c */
[----:B------:R-:W-:-:S03]  /*5de0*/  LEA.HI.X R7, R14, R9, R20, 0x2, P4 ;  /* 0x000000090e077211 */ /* 0x000fc600020f1414 */
[----:B------:R-:W-:-:S05]  /*5df0*/  @P3 IMAD.MOV.U32 R14, RZ, RZ, R88 ;  /* 0x000000ffff0e3224 */ /* 0x000fca00078e0058 */
[----:B------:R0:W-:Y:S01]  /*5e00*/  @P3 STG.E desc[UR36][R14.64+0x4], R25 ;  /* 0x000004190e003986 */ /* 0x0001e2000c101924 */
[----:B------:R-:W-:Y:S05]  /*5e10*/  @!P2 BRA `(.L_x_163) ;  /* 0x000000000004a947 */ /* 0x000fea0003800000 */
[----:B------:R0:W5:Y:S02]  /*5e20*/  LDG.E.LTC128B R168, desc[UR36][R6.64] ;  /* 0x0000002406a87981 */ /* 0x000164000c1e1920 */
.L_x_163:
[----:B------:R-:W-:Y:S05]  /*5e30*/  BSYNC B1 ;  /* 0x0000000000017941 */ /* 0x000fea0003800000 */
.L_x_162:
[----:B0----5:R-:W-:Y:S01]  /*5e40*/  LOP3.LUT R6, R168, 0xffffe000, RZ, 0xc0, !PT ;  /* 0xffffe000a8067812 */ /* 0x021fe200078ec0ff */
[----:B------:R-:W-:Y:S01]  /*5e50*/  IMAD.IADD R11, R11, 0x1, R13 ;  /* 0x000000010b0b7824 */ /* 0x000fe200078e020d */
[----:B------:R-:W-:Y:S01]  /*5e60*/  LEA R8, P4, R12, R8, 0x2 ;  /* 0x000000080c087211 */ /* 0x000fe200078810ff */
[----:B------:R-:W-:Y:S02]  /*5e70*/  BSSY B1, `(.L_x_164) ;  /* 0x000000b000017945 */ /* 0x000fe40003800000 */
[----:B------:R-:W-:Y:S01]  /*5e80*/  FMUL R7, R6, R155 ;  /* 0x0000009b06077220 */ /* 0x000fe20000400000 */
[----:B------:R-:W-:Y:S02]  /*5e90*/  IADD3 R6, P3, R88, R169, RZ ;  /* 0x000000a958067210 */ /* 0x000fe40007f7e0ff */
[----:B------:R-:W-:Y:S01]  /*5ea0*/  LEA.HI.X R9, R12, R9, R11, 0x2, P4 ;  /* 0x000000090c097211 */ /* 0x000fe200020f140b */
[----:B------:R-:W-:Y:S01]  /*5eb0*/  FFMA R13, R26, R154, R7 ;  /* 0x0000009a1a0d7223 */ /* 0x000fe20000000007 */
[----:B------:R-:W-:Y:S01]  /*5ec0*/  ISETP.GT.AND P4, PT, R0, 0x1, P1 ;  /* 0x000000010000780c */ /* 0x000fe20000f84270 */
[----:B------:R-:W-:-:S03]  /*5ed0*/  IMAD.X R7, R89, 0x1, R167, P3 ;  /* 0x0000000159077824 */ /* 0x000fc600018e06a7 */
[----:B------:R-:W-:-:S05]  /*5ee0*/  F2FP.TF32.F32.PACK_B R13, R13 ;  /* 0x0000000dff0d723e */ /* 0x000fca00024050ff */
[----:B------:R0:W-:Y:S04]  /*5ef0*/  @P2 STG.E desc[UR36][R6.64], R13 ;  /* 0x0000000d06002986 */ /* 0x0001e8000c101924 */
[----:B------:R-:W-:Y:S05]  /*5f00*/  @!P4 BRA `(.L_x_165) ;  /* 0x000000000004c947 */ /* 0x000fea0003800000 */
[----:B------:R0:W5:Y:S02]  /*5f10*/  LDG.E.LTC128B R168, desc[UR36][R8.64+0x4] ;  /* 0x0000042408a87981 */ /* 0x000164000c1e1920 */
.L_x_165:
[----:B------:R-:W-:Y:S05]  /*5f20*/  BSYNC B1 ;  /* 0x0000000000017941 */ /* 0x000fea0003800000 */
.L_x_164:
[----:B-----5:R-:W-:Y:S01]  /*5f30*/  LOP3.LUT R10, R168, 0xffffe000, RZ, 0xc0, !PT ;  /* 0xffffe000a80a7812 */ /* 0x020fe200078ec0ff */
[----:B------:R-:W-:Y:S01]  /*5f40*/  BSSY B1, `(.L_x_166) ;  /* 0x0000008000017945 */ /* 0x000fe20003800000 */
[----:B------:R-:W-:-:S03]  /*5f50*/  ISETP.GT.AND P2, PT, R0, 0x8, P0 ;  /* 0x000000080000780c */ /* 0x000fc60000744270 */
[----:B------:R-:W-:-:S04]  /*5f60*/  FMUL R10, R10, R155 ;  /* 0x0000009b0a0a7220 */ /* 0x000fc80000400000 */
[----:B------:R-:W-:-:S05]  /*5f70*/  FFMA R27, R27, R154, R10 ;  /* 0x0000009a1b1b7223 */ /* 0x000fca000000000a */
[----:B------:R-:W-:-:S05]  /*5f80*/  F2FP.TF32.F32.PACK_B R27, R27 ;  /* 0x0000001bff1b723e */ /* 0x000fca00024050ff */
[----:B------:R0:W-:Y:S01]  /*5f90*/  @P4 STG.E desc[UR36][R6.64+0x4], R27 ;  /* 0x0000041b06004986 */ /* 0x0001e2000c101924 */
[----:B------:R-:W-:Y:S05]  /*5fa0*/  @!P2 BRA `(.L_x_167) ;  /* 0x000000000004a947 */ /* 0x000fea0003800000 */
[----:B------:R0:W5:Y:S02]  /*5fb0*/  LDG.E.LTC128B R168, desc[UR36][R4.64+0x20] ;  /* 0x0000202404a87981 */ /* 0x000164000c1e1920 */
.L_x_167:
[----:B------:R-:W-:Y:S05]  /*5fc0*/  BSYNC B1 ;  /* 0x0000000000017941 */ /* 0x000fea0003800000 */
.L_x_166:
[----:B0----5:R-:W-:Y:S01]  /*5fd0*/  LOP3.LUT R6, R168, 0xffffe000, RZ, 0xc0, !PT ;  /* 0xffffe000a8067812 */ /* 0x021fe200078ec0ff */
[----:B------:R-:W-:Y:S01]  /*5fe0*/  BSSY B1, `(.L_x_168) ;  /* 0x000000a000017945 */ /* 0x000fe20003800000 */
[----:B------:R-:W-:-:S03]  /*5ff0*/  ISETP.GT.AND P4, PT, R0, 0x9, P0 ;  /* 0x000000090000780c */ /* 0x000fc60000784270 */
[----:B------:R-:W-:Y:S01]  /*6000*/  FMUL R7, R6, R155 ;  /* 0x0000009b06077220 */ /* 0x000fe20000400000 */
[----:B------:R-:W-:-:S03]  /*6010*/  IMAD.MOV.U32 R6, RZ, RZ, R88 ;  /* 0x000000ffff067224 */ /* 0x000fc600078e0058 */
[----:B------:R-:W-:Y:S01]  /*6020*/  FFMA R11, R28, R154, R7 ;  /* 0x0000009a1c0b7223 */ /* 0x000fe20000000007 */
[----:B------:R-:W-:-:S04]  /*6030*/  IMAD.MOV.U32 R7, RZ, RZ, R89 ;  /* 0x000000ffff077224 */ /* 0x000fc800078e0059 */
[----:B------:R-:W-:-:S05]  /*6040*/  F2FP.TF32.F32.PACK_B R11, R11 ;  /* 0x0000000bff0b723e */ /* 0x000fca00024050ff */
[----:B------:R0:W-:Y:S01]  /*6050*/  @P2 STG.E desc[UR36][R6.64+0x20], R11 ;  /* 0x0000200b06002986 */ /* 0x0001e2000c101924 */
[----:B------:R-:W-:Y:S05]  /*6060*/  @!P4 BRA `(.L_x_169) ;  /* 0x000000000004c947 */ /* 0x000fea0003800000 */
[----:B------:R0:W5:Y:S02]  /*6070*/  LDG.E.LTC128B R168, desc[UR36][R4.64+0x24] ;  /* 0x0000242404a87981 */ /* 0x000164000c1e1920 */
.L_x_169:
[----:B------:R-:W-:Y:S05]  /*6080*/  BSYNC B1 ;  /* 0x0000000000017941 */ /* 0x000fea0003800000 */
.L_x_168:
        /* <DEDUP_REMOVED lines=9> */
.L_x_171:
[----:B------:R-:W-:Y:S05]  /*6120*/  BSYNC B1 ;  /* 0x0000000000017941 */ /* 0x000fea0003800000 */
.L_x_170:
[----:B-----5:R-:W-:Y:S01]  /*6130*/  LOP3.LUT R10, R168, 0xffffe000, RZ, 0xc0, !PT ;  /* 0xffffe000a80a7812 */ /* 0x020fe200078ec0ff */
[----:B------:R-:W-:Y:S01]  /*6140*/  BSSY B1, `(.L_x_172) ;  /* 0x000000a000017945 */ /* 0x000fe20003800000 */
[----:B------:R-:W-:-:S03]  /*6150*/  ISETP.GT.AND P2, PT, R0, 0x9, P1 ;  /* 0x000000090000780c */ /* 0x000fc60000f44270 */
[----:B0-----:R-:W-:Y:S01]  /*6160*/  FMUL R11, R10, R155 ;  /* 0x0000009b0a0b7220 */ /* 0x001fe20000400000 */
[----:B------:R-:W-:-:S03]  /*6170*/  IADD3 R10, P4, R169, R88, RZ ;  /* 0x00000058a90a7210 */ /* 0x000fc60007f9e0ff */
[----:B------:R-:W-:Y:S02]  /*6180*/  FFMA R13, R30, R154, R11 ;  /* 0x0000009a1e0d7223 */ /* 0x000fe4000000000b */
[----:B------:R-:W-:-:S03]  /*6190*/  IMAD.X R11, R167, 0x1, R89, P4 ;  /* 0x00000001a70b7824 */ /* 0x000fc600020e0659 */
[----:B------:R-:W-:-:S05]  /*61a0*/  F2FP.TF32.F32.PACK_B R13, R13 ;  /* 0x0000000dff0d723e */ /* 0x000fca00024050ff */
[----:B------:R0:W-:Y:S01]  /*61b0*/  @P3 STG.E desc[UR36][R10.64+0x20], R13 ;  /* 0x0000200d0a003986 */ /* 0x0001e2000c101924 */
[----:B------:R-:W-:Y:S05]  /*61c0*/  @!P2 BRA `(.L_x_173) ;  /* 0x000000000004a947 */ /* 0x000fea0003800000 */
[----:B------:R0:W5:Y:S02]  /*61d0*/  LDG.E.LTC128B R168, desc[UR36][R8.64+0x24] ;  /* 0x0000242408a87981 */ /* 0x000164000c1e1920 */
.L_x_173:
[----:B------:R-:W-:Y:S05]  /*61e0*/  BSYNC B1 ;  /* 0x0000000000017941 */ /* 0x000fea0003800000 */
.L_x_172:
[----:B0----5:R-:W-:Y:S01]  /*61f0*/  LOP3.LUT R10, R168, 0xffffe000, RZ, 0xc0, !PT ;  /* 0xffffe000a80a7812 */ /* 0x021fe200078ec0ff */
[----:B------:R-:W-:Y:S04]  /*6200*/  BSSY B1, `(.L_x_174) ;  /* 0x000000a000017945 */ /* 0x000fe80003800000 */
[----:B------:R-:W-:Y:S01]  /*6210*/  FMUL R12, R10, R155 ;  /* 0x0000009b0a0c7220 */ /* 0x000fe20000400000 */
[----:B------:R-:W-:-:S03]  /*6220*/  IADD3 R10, P3, P4, R169, R158, R95 ;  /* 0x0000009ea90a7210 */ /* 0x000fc60007c7e05f */
[----:B------:R-:W-:Y:S01]  /*6230*/  FFMA R31, R31, R154, R12 ;  /* 0x0000009a1f1f7223 */ /* 0x000fe2000000000c */
[----:B------:R-:W-:Y:S02]  /*6240*/  IADD3.X R11, R167, R159, R97, P3, P4 ;  /* 0x0000009fa70b7210 */ /* 0x000fe40001fe8461 */
[----:B------:R-:W-:Y:S02]  /*6250*/  ISETP.GT.AND P3, PT, R0, 0x10, P0 ;  /* 0x000000100000780c */ /* 0x000fe40000764270 */
[----:B------:R-:W-:-:S05]  /*6260*/  F2FP.TF32.F32.PACK_B R31, R31 ;  /* 0x0000001fff1f723e */ /* 0x000fca00024050ff */
[----:B------:R0:W-:Y:S06]  /*6270*/  @P2 STG.E desc[UR36][R10.64+0x24], R31 ;  /* 0x0000241f0a002986 */ /* 0x0001ec000c101924 */
[----:B------:R-:W-:Y:S05]  /*6280*/  @!P3 BRA `(.L_x_175) ;  /* 0x000000000004b947 */ /* 0x000fea0003800000 */
[----:B------:R0:W5:Y:S02]  /*6290*/  LDG.E.LTC128B R168, desc[UR36][R4.64+0x40] ;  /* 0x0000402404a87981 */ /* 0x000164000c1e1920 */
.L_x_175:
[----:B------:R-:W-:Y:S05]  /*62a0*/  BSYNC B1 ;  /* 0x0000000000017941 */ /* 0x000fea0003800000 */
.L_x_174:
        /* <DEDUP_REMOVED lines=9> */
.L_x_177:
[----:B------:R-:W-:Y:S05]  /*6340*/  BSYNC B1 ;  /* 0x0000000000017941 */ /* 0x000fea0003800000 */
.L_x_176:
        /* <DEDUP_REMOVED lines=9> */
.L_x_179:
[----:B------:R-:W-:Y:S05]  /*63e0*/  BSYNC B1 ;  /* 0x0000000000017941 */ /* 0x000fea0003800000 */
.L_x_178:
[----:B-----5:R-:W-:Y:S01]  /*63f0*/  LOP3.LUT R12, R168, 0xffffe000, RZ, 0xc0, !PT ;  /* 0xffffe000a80c7812 */ /* 0x020fe200078ec0ff */
[----:B------:R-:W-:Y:S01]  /*6400*/  BSSY B1, `(.L_x_180) ;  /* 0x0000008000017945 */ /* 0x000fe20003800000 */
[----:B------:R-:W-:-:S03]  /*6410*/  ISETP.GT.AND P2, PT, R0, 0x11, P1 ;  /* 0x000000110000780c */ /* 0x000fc60000f44270 */
[----:B0-----:R-:W-:-:S04]  /*6420*/  FMUL R13, R12, R155 ;  /* 0x0000009b0c0d7220 */ /* 0x001fc80000400000 */
[----:B------:R-:W-:-:S05]  /*6430*/  FFMA R13, R34, R154, R13 ;  /* 0x0000009a220d7223 */ /* 0x000fca000000000d */
[----:B------:R-:W-:-:S05]  /*6440*/  F2FP.TF32.F32.PACK_B R13, R13 ;  /* 0x0000000dff0d723e */ /* 0x000fca00024050ff */
[----:B------:R0:W-:Y:S01]  /*6450*/  @P3 STG.E desc[UR36][R10.64+0x40], R13 ;  /* 0x0000400d0a003986 */ /* 0x0001e2000c101924 */
[----:B------:R-:W-:Y:S05]  /*6460*/  @!P2 BRA `(.L_x_181) ;  /* 0x000000000004a947 */ /* 0x000fea0003800000 */
[----:B------:R0:W5:Y:S02]  /*6470*/  LDG.E.LTC128B R168, desc[UR36][R8.64+0x44] ;  /* 0x0000442408a87981 */ /* 0x000164000c1e1920 */
.L_x_181:
[----:B------:R-:W-:Y:S05]  /*6480*/  BSYNC B1 ;  /* 0x0000000000017941 */ /* 0x000fea0003800000 */
.L_x_180:
        /* <DEDUP_REMOVED lines=9> */
.L_x_183:
[----:B------:R-:W-:Y:S05]  /*6520*/  BSYNC B1 ;  /* 0x0000000000017941 */ /* 0x000fea0003800000 */
.L_x_182:
        /* <DEDUP_REMOVED lines=9> */
.L_x_185:
[----:B------:R-:W-:Y:S05]  /*65c0*/  BSYNC B1 ;  /* 0x0000000000017941 */ /* 0x000fea0003800000 */
.L_x_184:
        /* <DEDUP_REMOVED lines=9> */
.L_x_187:
[----:B------:R-:W-:Y:S05]  /*6660*/  BSYNC B1 ;  /* 0x0000000000017941 */ /* 0x000fea0003800000 */
.L_x_186:
        /* <DEDUP_REMOVED lines=9> */
.L_x_189:
[----:B------:R-:W-:Y:S05]  /*6700*/  BSYNC B1 ;  /* 0x0000000000017941 */ /* 0x000fea0003800000 */
.L_x_188:
        /* <DEDUP_REMOVED lines=9> */
.L_x_191:
[----:B------:R-:W-:Y:S05]  /*67a0*/  BSYNC B1 ;  /* 0x0000000000017941 */ /* 0x000fea0003800000 */
.L_x_190:
        /* <DEDUP_REMOVED lines=9> */
.L_x_193:
[----:B------:R-:W-:Y:S05]  /*6840*/  BSYNC B1 ;  /* 0x0000000000017941 */ /* 0x000fea0003800000 */
.L_x_192:
        /* <DEDUP_REMOVED lines=9> */
.L_x_195:
[----:B------:R-:W-:Y:S05]  /*68e0*/  BSYNC B1 ;  /* 0x0000000000017941 */ /* 0x000fea0003800000 */
.L_x_194:
        /* <DEDUP_REMOVED lines=9> */
.L_x_197:
[----:B------:R-:W-:Y:S05]  /*6980*/  BSYNC B1 ;  /* 0x0000000000017941 */ /* 0x000fea0003800000 */
.L_x_196:
        /* <DEDUP_REMOVED lines=9> */
.L_x_199:
[----:B------:R-:W-:Y:S05]  /*6a20*/  BSYNC B1 ;  /* 0x0000000000017941 */ /* 0x000fea0003800000 */
.L_x_198:
        /* <DEDUP_REMOVED lines=9> */
.L_x_201:
[----:B------:R-:W-:Y:S05]  /*6ac0*/  BSYNC B1 ;  /* 0x0000000000017941 */ /* 0x000fea0003800000 */
.L_x_200:
        /* <DEDUP_REMOVED lines=9> */
.L_x_203:
[----:B------:R-:W-:Y:S05]  /*6b60*/  BSYNC B1 ;  /* 0x0000000000017941 */ /* 0x000fea0003800000 */
.L_x_202:
        /* <DEDUP_REMOVED lines=9> */
.L_x_205:
[----:B------:R-:W-:Y:S05]  /*6c00*/  BSYNC B1 ;  /* 0x0000000000017941 */ /* 0x000fea0003800000 */
.L_x_204:
        /* <DEDUP_REMOVED lines=9> */
.L_x_207:
[----:B------:R-:W-:Y:S05]  /*6ca0*/  BSYNC B1 ;  /* 0x0000000000017941 */ /* 0x000fea0003800000 */
.L_x_206:
        /* <DEDUP_REMOVED lines=9> */
.L_x_209:
[----:B------:R-:W-:Y:S05]  /*6d40*/  BSYNC B1 ;  /* 0x0000000000017941 */ /* 0x000fea0003800000 */
.L_x_208:
        /* <DEDUP_REMOVED lines=9> */
.L_x_211:
[----:B------:R-:W-:Y:S05]  /*6de0*/  BSYNC B1 ;  /* 0x0000000000017941 */ /* 0x000fea0003800000 */
.L_x_210:
        /* <DEDUP_REMOVED lines=9> */
.L_x_213:
[----:B------:R-:W-:Y:S05]  /*6e80*/  BSYNC B1 ;  /* 0x0000000000017941 */ /* 0x000fea0003800000 */
.L_x_212:
        /* <DEDUP_REMOVED lines=9> */
.L_x_215:
[----:B------:R-:W-:Y:S05]  /*6f20*/  BSYNC B1 ;  /* 0x0000000000017941 */ /* 0x000fea0003800000 */
.L_x_214:
        /* <DEDUP_REMOVED lines=9> */
.L_x_217:
[----:B------:R-:W-:Y:S05]  /*6fc0*/  BSYNC B1 ;  /* 0x0000000000017941 */ /* 0x000fea0003800000 */
.L_x_216:
        /* <DEDUP_REMOVED lines=9> */
.L_x_219:
[----:B------:R-:W-:Y:S05]  /*7060*/  BSYNC B1 ;  /* 0x0000000000017941 */ /* 0x000fea0003800000 */
.L_x_218:
        /* <DEDUP_REMOVED lines=9> */
.L_x_221:
[----:B------:R-:W-:Y:S05]  /*7100*/  BSYNC B1 ;  /* 0x0000000000017941 */ /* 0x000fea0003800000 */
.L_x_220:
        /* <DEDUP_REMOVED lines=9> */
.L_x_223:
[----:B------:R-:W-:Y:S05]  /*71a0*/  BSYNC B1 ;  /* 0x0000000000017941 */ /* 0x000fea0003800000 */
.L_x_222:
        /* <DEDUP_REMOVED lines=9> */
.L_x_225:
[----:B------:R-:W-:Y:S05]  /*7240*/  BSYNC B1 ;  /* 0x0000000000017941 */ /* 0x000fea0003800000 */
.L_x_224:
        /* <DEDUP_REMOVED lines=9> */
.L_x_227:
[----:B------:R-:W-:Y:S05]  /*72e0*/  BSYNC B1 ;  /* 0x0000000000017941 */ /* 0x000fea0003800000 */
.L_x_226:
        /* <DEDUP_REMOVED lines=9> */
.L_x_229:
[----:B------:R-:W-:Y:S05]  /*7380*/  BSYNC B1 ;  /* 0x0000000000017941 */ /* 0x000fea0003800000 */
.L_x_228:
        /* <DEDUP_REMOVED lines=9> */
.L_x_231:
[----:B------:R-:W-:Y:S05]  /*7420*/  BSYNC B1 ;  /* 0x0000000000017941 */ /* 0x000fea0003800000 */
.L_x_230:
        /* <DEDUP_REMOVED lines=9> */
.L_x_233:
[----:B------:R-:W-:Y:S05]  /*74c0*/  BSYNC B1 ;  /* 0x0000000000017941 */ /* 0x000fea0003800000 */
.L_x_232:
        /* <DEDUP_REMOVED lines=9> */
.L_x_235:
[----:B------:R-:W-:Y:S05]  /*7560*/  BSYNC B1 ;  /* 0x0000000000017941 */ /* 0x000fea0003800000 */
.L_x_234:
        /* <DEDUP_REMOVED lines=9> */
.L_x_237:
[----:B------:R-:W-:Y:S05]  /*7600*/  BSYNC B1 ;  /* 0x0000000000017941 */ /* 0x000fea0003800000 */
.L_x_236:
        /* <DEDUP_REMOVED lines=9> */
.L_x_239:
[----:B------:R-:W-:Y:S05]  /*76a0*/  BSYNC B1 ;  /* 0x0000000000017941 */ /* 0x000fea0003800000 */
.L_x_238:
        /* <DEDUP_REMOVED lines=9> */
.L_x_241:
[----:B------:R-:W-:Y:S05]  /*7740*/  BSYNC B1 ;  /* 0x0000000000017941 */ /* 0x000fea0003800000 */
.L_x_240:
        /* <DEDUP_REMOVED lines=9> */
.L_x_243:
[----:B------:R-:W-:Y:S05]  /*77e0*/  BSYNC B1 ;  /* 0x0000000000017941 */ /* 0x000fea0003800000 */
.L_x_242:
        /* <DEDUP_REMOVED lines=9> */
.L_x_245:
[----:B------:R-:W-:Y:S05]  /*7880*/  BSYNC B1 ;  /* 0x0000000000017941 */ /* 0x000fea0003800000 */
.L_x_244:
        /* <DEDUP_REMOVED lines=9> */
.L_x_247:
[----:B------:R-:W-:Y:S05]  /*7920*/  BSYNC B1 ;  /* 0x0000000000017941 */ /* 0x000fea0003800000 */
.L_x_246:
        /* <DEDUP_REMOVED lines=9> */
.L_x_249:
[----:B------:R-:W-:Y:S05]  /*79c0*/  BSYNC B1 ;  /* 0x0000000000017941 */ /* 0x000fea0003800000 */
.L_x_248:
        /* <DEDUP_REMOVED lines=9> */
.L_x_251:
[----:B------:R-:W-:Y:S05]  /*7a60*/  BSYNC B1 ;  /* 0x0000000000017941 */ /* 0x000fea0003800000 */
.L_x_250:
        /* <DEDUP_REMOVED lines=9> */
.L_x_253:
[----:B------:R-:W-:Y:S05]  /*7b00*/  BSYNC B1 ;  /* 0x0000000000017941 */ /* 0x000fea0003800000 */
.L_x_252:
        /* <DEDUP_REMOVED lines=9> */
.L_x_255:
[----:B------:R-:W-:Y:S05]  /*7ba0*/  BSYNC B1 ;  /* 0x0000000000017941 */ /* 0x000fea0003800000 */
.L_x_254:
        /* <DEDUP_REMOVED lines=9> */
.L_x_257:
[----:B------:R-:W-:Y:S05]  /*7c40*/  BSYNC B1 ;  /* 0x0000000000017941 */ /* 0x000fea0003800000 */
.L_x_256:
        /* <DEDUP_REMOVED lines=9> */
.L_x_259:
[----:B------:R-:W-:Y:S05]  /*7ce0*/  BSYNC B1 ;  /* 0x0000000000017941 */ /* 0x000fea0003800000 */
.L_x_258:
        /* <DEDUP_REMOVED lines=9> */
.L_x_261:
[----:B------:R-:W-:Y:S05]  /*7d80*/  BSYNC B1 ;  /* 0x0000000000017941 */ /* 0x000fea0003800000 */
.L_x_260:
        /* <DEDUP_REMOVED lines=9> */
.L_x_263:
[----:B------:R-:W-:Y:S05]  /*7e20*/  BSYNC B1 ;  /* 0x0000000000017941 */ /* 0x000fea0003800000 */
.L_x_262:
        /* <DEDUP_REMOVED lines=9> */
.L_x_265:
[----:B------:R-:W-:Y:S05]  /*7ec0*/  BSYNC B1 ;  /* 0x0000000000017941 */ /* 0x000fea0003800000 */
.L_x_264:
        /* <DEDUP_REMOVED lines=9> */
.L_x_267:
[----:B------:R-:W-:Y:S05]  /*7f60*/  BSYNC B1 ;  /* 0x0000000000017941 */ /* 0x000fea0003800000 */
.L_x_266:
        /* <DEDUP_REMOVED lines=9> */
.L_x_269:
[----:B------:R-:W-:Y:S05]  /*8000*/  BSYNC B1 ;  /* 0x0000000000017941 */ /* 0x000fea0003800000 */
.L_x_268:
        /* <DEDUP_REMOVED lines=9> */
.L_x_271:
[----:B------:R-:W-:Y:S05]  /*80a0*/  BSYNC B1 ;  /* 0x0000000000017941 */ /* 0x000fea0003800000 */
.L_x_270:
        /* <DEDUP_REMOVED lines=9> */
.L_x_273:
[----:B------:R-:W-:Y:S05]  /*8140*/  BSYNC B1 ;  /* 0x0000000000017941 */ /* 0x000fea0003800000 */
.L_x_272:
        /* <DEDUP_REMOVED lines=9> */
.L_x_275:
[----:B------:R-:W-:Y:S05]  /*81e0*/  BSYNC B1 ;  /* 0x0000000000017941 */ /* 0x000fea0003800000 */
.L_x_274:
        /* <DEDUP_REMOVED lines=9> */
.L_x_277:
[----:B------:R-:W-:Y:S05]  /*8280*/  BSYNC B1 ;  /* 0x0000000000017941 */ /* 0x000fea0003800000 */
.L_x_276:
        /* <DEDUP_REMOVED lines=9> */
.L_x_279:
[----:B------:R-:W-:Y:S05]  /*8320*/  BSYNC B1 ;  /* 0x0000000000017941 */ /* 0x000fea0003800000 */
.L_x_278:
        /* <DEDUP_REMOVED lines=9> */
.L_x_281:
[----:B------:R-:W-:Y:S05]  /*83c0*/  BSYNC B1 ;  /* 0x0000000000017941 */ /* 0x000fea0003800000 */
.L_x_280:
[----:B0-2--5:R-:W-:Y:S01]  /*83d0*/  LOP3.LUT R4, R168, 0xffffe000, RZ, 0xc0, !PT ;  /* 0xffffe000a8047812 */ /* 0x025fe200078ec0ff */
        /* <DEDUP_REMOVED lines=8> */
.L_x_283:
[----:B------:R-:W-:Y:S05]  /*8460*/  BSYNC B1 ;  /* 0x0000000000017941 */ /* 0x000fea0003800000 */
.L_x_282:
[----:B-----5:R-:W-:Y:S01]  /*8470*/  LOP3.LUT R4, R168, 0xffffe000, RZ, 0xc0, !PT ;  /* 0xffffe000a8047812 */ /* 0x020fe200078ec0ff */
[----:B------:R-:W-:Y:S01]  /*8480*/  BSSY B1, `(.L_x_284) ;  /* 0x000000a000017945 */ /* 0x000fe20003800000 */
[----:B------:R-:W-:-:S03]  /*8490*/  ISETP.GT.AND P1, PT, R0, 0x79, P1 ;  /* 0x000000790000780c */ /* 0x000fc60000f24270 */
[----:B------:R-:W-:Y:S01]  /*84a0*/  FMUL R5, R4, R155 ;  /* 0x0000009b04057220 */ /* 0x000fe20000400000 */
[----:B------:R-:W-:-:S03]  /*84b0*/  @P2 IMAD.MOV.U32 R4, RZ, RZ, R10 ;  /* 0x000000ffff042224 */ /* 0x000fc600078e000a */
[----:B0-----:R-:W-:Y:S01]  /*84c0*/  FFMA R7, R86, R154, R5 ;  /* 0x0000009a56077223 */ /* 0x001fe20000000005 */
[----:B------:R-:W-:-:S04]  /*84d0*/  @P2 IMAD.MOV.U32 R5, RZ, RZ, R11 ;  /* 0x000000ffff052224 */ /* 0x000fc800078e000b */
[----:B------:R-:W-:-:S05]  /*84e0*/  F2FP.TF32.F32.PACK_B R7, R7 ;  /* 0x00000007ff07723e */ /* 0x000fca00024050ff */
[----:B------:R0:W-:Y:S01]  /*84f0*/  @P2 STG.E desc[UR36][R4.64+0x1e0], R7 ;  /* 0x0001e00704002986 */ /* 0x0001e2000c101924 */
[----:B------:R-:W-:Y:S05]  /*8500*/  @!P1 BRA `(.L_x_285) ;  /* 0x0000000000049947 */ /* 0x000fea0003800000 */
[----:B------:R0:W5:Y:S02]  /*8510*/  LDG.E.LTC128B R168, desc[UR36][R8.64+0x1e4] ;  /* 0x0001e42408a87981 */ /* 0x000164000c1e1920 */
.L_x_285:
[----:B------:R-:W-:Y:S05]  /*8520*/  BSYNC B1 ;  /* 0x0000000000017941 */ /* 0x000fea0003800000 */
.L_x_284:
[----:B------:R-:W-:Y:S05]  /*8530*/  @!P1 BRA `(.L_x_286) ;  /* 0x00000024004c9947 */ /* 0x000fea0003800000 */
[----:B-----5:R-:W-:-:S05]  /*8540*/  LOP3.LUT R168, R168, 0xffffe000, RZ, 0xc0, !PT ;  /* 0xffffe000a8a87812 */ /* 0x020fca00078ec0ff */
[----:B------:R-:W-:-:S04]  /*8550*/  FMUL R168, R168, R155 ;  /* 0x0000009ba8a87220 */ /* 0x000fc80000400000 */
[----:B------:R-:W-:-:S05]  /*8560*/  FFMA R87, R87, R154, R168 ;  /* 0x0000009a57577223 */ /* 0x000fca00000000a8 */
[----:B------:R-:W-:-:S05]  /*8570*/  F2FP.TF32.F32.PACK_B R87, R87 ;  /* 0x00000057ff57723e */ /* 0x000fca00024050ff */
[----:B------:R0:W-:Y:S01]  /*8580*/  STG.E desc[UR36][R10.64+0x1e4], R87 ;  /* 0x0001e4570a007986 */ /* 0x0001e2000c101924 */
[----:B------:R-:W-:Y:S05]  /*8590*/  BRA `(.L_x_286) ;  /* 0x0000002400347947 */ /* 0x000fea0003800000 */
.L_x_35:
[----:B------:R-:W-:Y:S01]  /*85a0*/  ULDC.64 UR4, c[0x0][0x5c0] ;  /* 0x0001700000047ab9 */ /* 0x000fe20000000a00 */
[-C--:B------:R-:W-:Y:S01]  /*85b0*/  FMUL R15, R88, R154.reuse ;  /* 0x0000009a580f7220 */ /* 0x080fe20000400000 */
[----:B------:R-:W-:Y:S01]  /*85c0*/  ISETP.GT.AND P4, PT, R0, 0x1, P1 ;  /* 0x000000010000780c */ /* 0x000fe20000f84270 */
[-C--:B------:R-:W-:Y:S01]  /*85d0*/  FMUL R89, R89, R154.reuse ;  /* 0x0000009a59597220 */ /* 0x080fe20000400000 */
[----:B------:R-:W-:Y:S01]  /*85e0*/  LEA R6, P0, R168, UR4, 0x2 ;  /* 0x00000004a8067c11 */ /* 0x000fe2000f8010ff */
[----:B------:R-:W-:Y:S01]  /*85f0*/  IMAD.SHL.U32 R11, R4, 0x20, RZ ;  /* 0x00000020040b7824 */ /* 0x000fe200078e00ff */
[----:B------:R-:W-:Y:S01]  /*8600*/  F2FP.TF32.F32.PACK_B R15, R15 ;  /* 0x0000000fff0f723e */ /* 0x000fe200024050ff */
[-C--:B------:R-:W-:Y:S01]  /*8610*/  FMUL R21, R90, R154.reuse ;  /* 0x0000009a5a157220 */ /* 0x080fe20000400000 */
[----:B------:R-:W-:Y:S01]  /*8620*/  LEA.HI.X R7, R168, UR5, R175, 0x2, P0 ;  /* 0x00000005a8077c11 */ /* 0x000fe200080f14af */
[-C--:B------:R-:W-:Y:S01]  /*8630*/  FMUL R91, R91, R154.reuse ;  /* 0x0000009a5b5b7220 */ /* 0x080fe20000400000 */
[----:B------:R-:W-:Y:S01]  /*8640*/  F2FP.TF32.F32.PACK_B R89, R89 ;  /* 0x00000059ff59723e */ /* 0x000fe200024050ff */
[-C--:B------:R-:W-:Y:S01]  /*8650*/  FMUL R93, R93, R154.reuse ;  /* 0x0000009a5d5d7220 */ /* 0x080fe20000400000 */
[----:B------:R-:W-:Y:S01]  /*8660*/  ISETP.GT.AND P0, PT, R157, 0x8, PT ;  /* 0x000000089d00780c */ /* 0x000fe20003f04270 */
[----:B------:R0:W-:Y:S01]  /*8670*/  @P2 STG.E desc[UR36][R6.64], R15 ;  /* 0x0000000f06002986 */ /* 0x0001e2000c101924 */
[----:B------:R-:W-:Y:S01]  /*8680*/  SHF.L.U64.HI R9, R4, 0x5, R5 ;  /* 0x0000000504097819 */ /* 0x000fe20000010205 */
[----:B------:R-:W-:Y:S01]  /*8690*/  FMUL R23, R94, R154 ;  /* 0x0000009a5e177220 */ /* 0x000fe20000400000 */
[----:B------:R-:W-:Y:S01]  /*86a0*/  IADD3 R12, P2, R11, R6, RZ ;  /* 0x000000060b0c7210 */ /* 0x000fe20007f5e0ff */
[----:B------:R-:W-:Y:S01]  /*86b0*/  @P4 STG.E desc[UR36][R6.64+0x4], R89 ;  /* 0x0000045906004986 */ /* 0x000fe2000c101924 */
[C---:B------:R-:W-:Y:S01]  /*86c0*/  ISETP.GT.AND P3, PT, R0.reuse, RZ, P0 ;  /* 0x000000ff0000720c */ /* 0x040fe20000764270 */
[-C--:B------:R-:W-:Y:S01]  /*86d0*/  FMUL R95, R95, R154.reuse ;  /* 0x0000009a5f5f7220 */ /* 0x080fe20000400000 */
[C---:B------:R-:W-:Y:S01]  /*86e0*/  ISETP.GT.AND P4, PT, R0.reuse, 0x1, P0 ;  /* 0x000000010000780c */ /* 0x040fe20000784270 */
[----:B------:R-:W-:Y:S01]  /*86f0*/  IMAD.X R13, R9, 0x1, R7, P2 ;  /* 0x00000001090d7824 */ /* 0x000fe200010e0607 */
[----:B------:R-:W-:Y:S01]  /*8700*/  ISETP.GT.AND P2, PT, R0, 0x8, P1 ;  /* 0x000000080000780c */ /* 0x000fe20000f44270 */
[-C--:B------:R-:W-:Y:S01]  /*8710*/  FMUL R97, R97, R154.reuse ;  /* 0x0000009a61617220 */ /* 0x080fe20000400000 */
[----:B------:R-:W-:Y:S01]  /*8720*/  F2FP.TF32.F32.PACK_B R21, R21 ;  /* 0x00000015ff15723e */ /* 0x000fe200024050ff */
[-C--:B0-----:R-:W-:Y:S01]  /*8730*/  FMUL R15, R92, R154.reuse ;  /* 0x0000009a5c0f7220 */ /* 0x081fe20000400000 */
[----:B------:R-:W-:Y:S01]  /*8740*/  F2FP.TF32.F32.PACK_B R91, R91 ;  /* 0x0000005bff5b723e */ /* 0x000fe200024050ff */
[-C--:B------:R-:W-:Y:S01]  /*8750*/  FMUL R99, R99, R154.reuse ;  /* 0x0000009a63637220 */ /* 0x080fe20000400000 */
[----:B------:R-:W-:Y:S01]  /*8760*/  F2FP.TF32.F32.PACK_B R93, R93 ;  /* 0x0000005dff5d723e */ /* 0x000fe200024050ff */
[-C--:B------:R-:W-:Y:S01]  /*8770*/  FMUL R101, R101, R154.reuse ;  /* 0x0000009a65657220 */ /* 0x080fe20000400000 */
[----:B------:R-:W-:Y:S01]  /*8780*/  F2FP.TF32.F32.PACK_B R15, R15 ;  /* 0x0000000fff0f723e */ /* 0x000fe200024050ff */
[----:B------:R0:W-:Y:S01]  /*8790*/  @P3 STG.E desc[UR36][R12.64], R21 ;  /* 0x000000150c003986 */ /* 0x0001e2000c101924 */
[C---:B------:R-:W-:Y:S01]  /*87a0*/  ISETP.GT.AND P3, PT, R0.reuse, 0x9, P1 ;  /* 0x000000090000780c */ /* 0x040fe20000f64270 */
[-C--:B------:R-:W-:Y:S01]  /*87b0*/  FMUL R103, R103, R154.reuse ;  /* 0x0000009a67677220 */ /* 0x080fe20000400000 */
[----:B------:R-:W-:Y:S01]  /*87c0*/  F2FP.TF32.F32.PACK_B R23, R23 ;  /* 0x00000017ff17723e */ /* 0x000fe200024050ff */
[----:B------:R-:W-:Y:S01]  /*87d0*/  @P4 STG.E desc[UR36][R12.64+0x4], R91 ;  /* 0x0000045b0c004986 */ /* 0x000fe2000c101924 */
[C---:B------:R-:W-:Y:S01]  /*87e0*/  ISETP.GT.AND P4, PT, R0.reuse, 0x8, P0 ;  /* 0x000000080000780c */ /* 0x040fe20000784270 */
[-C--:B------:R-:W-:Y:S01]  /*87f0*/  FMUL R105, R105, R154.reuse ;  /* 0x0000009a69697220 */ /* 0x080fe20000400000 */
[----:B------:R-:W-:Y:S01]  /*8800*/  F2FP.TF32.F32.PACK_B R95, R95 ;  /* 0x0000005fff5f723e */ /* 0x000fe200024050ff */
[----:B------:R1:W-:Y:S01]  /*8810*/  @P2 STG.E desc[UR36][R6.64+0x20], R15 ;  /* 0x0000200f06002986 */ /* 0x0003e2000c101924 */
[----:B------:R-:W-:Y:S01]  /*8820*/  ISETP.GT.AND P2, PT, R0, 0x9, P0 ;  /* 0x000000090000780c */ /* 0x000fe20000744270 */
[-C--:B------:R-:W-:Y:S01]  /*8830*/  FMUL R107, R107, R154.reuse ;  /* 0x0000009a6b6b7220 */ /* 0x080fe20000400000 */
[----:B------:R-:W-:Y:S01]  /*8840*/  F2FP.TF32.F32.PACK_B R97, R97 ;  /* 0x00000061ff61723e */ /* 0x000fe200024050ff */
[-C--:B0-----:R-:W-:Y:S01]  /*8850*/  FMUL R21, R98, R154.reuse ;  /* 0x0000009a62157220 */ /* 0x081fe20000400000 */
[----:B------:R-:W-:Y:S01]  /*8860*/  F2FP.TF32.F32.PACK_B R99, R99 ;  /* 0x00000063ff63723e */ /* 0x000fe200024050ff */
[----:B------:R-:W-:Y:S01]  /*8870*/  @P3 STG.E desc[UR36][R6.64+0x24], R93 ;  /* 0x0000245d06003986 */ /* 0x000fe2000c101924 */
[C---:B------:R-:W-:Y:S01]  /*8880*/  ISETP.GT.AND P3, PT, R0.reuse, 0x10, P1 ;  /* 0x000000100000780c */ /* 0x040fe20000f64270 */
[-C--:B------:R-:W-:Y:S01]  /*8890*/  FMUL R109, R109, R154.reuse ;  /* 0x0000009a6d6d7220 */ /* 0x080fe20000400000 */
[----:B------:R-:W-:Y:S01]  /*88a0*/  F2FP.TF32.F32.PACK_B R21, R21 ;  /* 0x00000015ff15723e */ /* 0x000fe200024050ff */
[----:B------:R0:W-:Y:S01]  /*88b0*/  @P4 STG.E desc[UR36][R12.64+0x20], R23 ;  /* 0x000020170c004986 */ /* 0x0001e2000c101924 */
[----:B------:R-:W-:Y:S01]  /*88c0*/  ISETP.GT.AND P4, PT, R0, 0x11, P1 ;  /* 0x000000110000780c */ /* 0x000fe20000f84270 */
[-C--:B-1----:R-:W-:Y:S01]  /*88d0*/  FMUL R15, R96, R154.reuse ;  /* 0x0000009a600f7220 */ /* 0x082fe20000400000 */
[----:B------:R-:W-:Y:S01]  /*88e0*/  F2FP.TF32.F32.PACK_B R101, R101 ;  /* 0x00000065ff65723e */ /* 0x000fe200024050ff */
[----:B------:R-:W-:Y:S01]  /*88f0*/  @P2 STG.E desc[UR36][R12.64+0x24], R95 ;  /* 0x0000245f0c002986 */ /* 0x000fe2000c101924 */
[C---:B------:R-:W-:Y:S01]  /*8900*/  ISETP.GT.AND P2, PT, R0.reuse, 0x10, P0 ;  /* 0x000000100000780c */ /* 0x040fe20000744270 */
[-C--:B------:R-:W-:Y:S01]  /*8910*/  FMUL R111, R111, R154.reuse ;  /* 0x0000009a6f6f7220 */ /* 0x080fe20000400000 */
[----:B------:R-:W-:Y:S01]  /*8920*/  F2FP.TF32.F32.PACK_B R15, R15 ;  /* 0x0000000fff0f723e */ /* 0x000fe200024050ff */
[-C--:B------:R-:W-:Y:S01]  /*8930*/  FMUL R113, R113, R154.reuse ;  /* 0x0000009a71717220 */ /* 0x080fe20000400000 */
[----:B------:R-:W-:Y:S01]  /*8940*/  F2FP.TF32.F32.PACK_B R103, R103 ;  /* 0x00000067ff67723e */ /* 0x000fe200024050ff */
[-C--:B------:R-:W-:Y:S01]  /*8950*/  FMUL R115, R115, R154.reuse ;  /* 0x0000009a73737220 */ /* 0x080fe20000400000 */
[----:B------:R-:W-:Y:S01]  /*8960*/  F2FP.TF32.F32.PACK_B R105, R105 ;  /* 0x00000069ff69723e */ /* 0x000fe200024050ff */
[----:B------:R1:W-:Y:S01]  /*8970*/  @P3 STG.E desc[UR36][R6.64+0x40], R15 ;  /* 0x0000400f06003986 */ /* 0x0003e2000c101924 */
[----:B------:R-:W-:Y:S01]  /*8980*/  ISETP.GT.AND P3, PT, R0, 0x11, P0 ;  /* 0x000000110000780c */ /* 0x000fe20000764270 */
        /* <DEDUP_REMOVED lines=10> */
[-C--:B-1----:R-:W-:Y:S01]  /*8a30*/  FMUL R15, R102, R154.reuse ;  /* 0x0000009a660f7220 */ /* 0x082fe20000400000 */
[----:B------:R-:W-:Y:S01]  /*8a40*/  F2FP.TF32.F32.PACK_B R111, R111 ;  /* 0x0000006fff6f723e */ /* 0x000fe200024050ff */
[----:B------:R-:W-:Y:S01]  /*8a50*/  @P3 STG.E desc[UR36][R12.64+0x44], R99 ;  /* 0x000044630c003986 */ /* 0x000fe2000c101924 */
[C---:B------:R-:W-:Y:S01]  /*8a60*/  ISETP.GT.AND P3, PT, R0.reuse, 0x18, P0 ;  /* 0x000000180000780c */ /* 0x040fe20000764270 */
        /* <DEDUP_REMOVED lines=83> */
[----:B------:R-:W-:Y:S01]  /*8fa0*/  ISETP.GT.AND P3, PT, R0, 0x40, P1 ;  /* 0x000000400000780c */ /* 0x000fe20000f64270 */
        /* <DEDUP_REMOVED lines=35> */
[----:B------:R-:W-:Y:S01]  /*91e0*/  ISETP.GT.AND P2, PT, R0, 0x50, P1 ;  /* 0x000000500000780c */ /* 0x000fe20000f44270 */
[-C--:B------:R-:W-:Y:S01]  /*91f0*/  FMUL R33, R33, R154.reuse ;  /* 0x0000009a21217220 */ /* 0x080fe20000400000 */
[----:B------:R-:W-:Y:S01]  /*9200*/  F2FP.TF32.F32.PACK_B R21, R21 ;  /* 0x00000015ff15723e */ /* 0x000fe200024050ff */
[-C--:B------:R-:W-:Y:S01]  /*9210*/  FMUL R35, R35, R154.reuse ;  /* 0x0000009a23237220 */ /* 0x080fe20000400000 */
[----:B------:R-:W-:Y:S01]  /*9220*/  SHF.L.U64.HI R5, R4, 0x9, R5 ;  /* 0x0000000904057819 */ /* 0x000fe20000010205 */
        /* <DEDUP_REMOVED lines=91> */
[C---:B------:R-:W-:Y:S01]  /*97e0*/  ISETP.GT.AND P0, PT, R0.reuse, 0x79, P0 ;  /* 0x000000790000780c */ /* 0x040fe20000704270 */
[----:B------:R0:W-:Y:S01]  /*97f0*/  @P2 STG.E desc[UR36][R12.64+0x1c0], R21 ;  /* 0x0001c0150c002986 */ /* 0x0001e2000c101924 */
[C---:B------:R-:W-:Y:S01]  /*9800*/  ISETP.GT.AND P2, PT, R0.reuse, 0x78, P1 ;  /* 0x000000780000780c */ /* 0x040fe20000f44270 */
[-C--:B------:R-:W-:Y:S01]  /*9810*/  FMUL R69, R69, R154.reuse ;  /* 0x0000009a45457220 */ /* 0x080fe20000400000 */
[----:B------:R-:W-:Y:S01]  /*9820*/  ISETP.GT.AND P1, PT, R0, 0x79, P1 ;  /* 0x000000790000780c */ /* 0x000fe20000f24270 */
[-C--:B------:R-:W-:Y:S01]  /*9830*/  FMUL R71, R71, R154.reuse ;  /* 0x0000009a47477220 */ /* 0x080fe20000400000 */
[----:B------:R-:W-:Y:S01]  /*9840*/  F2FP.TF32.F32.PACK_B R23, R23 ;  /* 0x00000017ff17723e */ /* 0x000fe200024050ff */
[----:B------:R-:W-:Y:S01]  /*9850*/  @P3 STG.E desc[UR36][R12.64+0x1c4], R147 ;  /* 0x0001c4930c003986 */ /* 0x000fe2000c101924 */
[----:B------:R-:W-:Y:S01]  /*9860*/  F2FP.TF32.F32.PACK_B R57, R57 ;  /* 0x00000039ff39723e */ /* 0x000fe200024050ff */
[-C--:B------:R-:W-:Y:S01]  /*9870*/  FMUL R73, R73, R154.reuse ;  /* 0x0000009a49497220 */ /* 0x080fe20000400000 */
[----:B------:R-:W-:Y:S01]  /*9880*/  F2FP.TF32.F32.PACK_B R59, R59 ;  /* 0x0000003bff3b723e */ /* 0x000fe200024050ff */
[--C-:B------:R-:W-:Y:S01]  /*9890*/  @P4 IMAD.MOV.U32 R14, RZ, RZ, R12.reuse ;  /* 0x000000ffff0e4224 */ /* 0x100fe200078e000c */
[----:B------:R-:W-:Y:S01]  /*98a0*/  F2FP.TF32.F32.PACK_B R61, R61 ;  /* 0x0000003dff3d723e */ /* 0x000fe200024050ff */
[--C-:B-1----:R-:W-:Y:S01]  /*98b0*/  @P4 IMAD.MOV.U32 R15, RZ, RZ, R13.reuse ;  /* 0x000000ffff0f4224 */ /* 0x102fe200078e000d */
[----:B------:R-:W-:Y:S01]  /*98c0*/  F2FP.TF32.F32.PACK_B R63, R63 ;  /* 0x0000003fff3f723e */ /* 0x000fe200024050ff */
[----:B------:R1:W-:Y:S01]  /*98d0*/  @P2 STG.E desc[UR36][R6.64+0x1e0], R23 ;  /* 0x0001e01706002986 */ /* 0x0003e2000c101924 */
[----:B0-----:R-:W-:Y:S01]  /*98e0*/  IMAD.SHL.U32 R21, R4, 0x200, RZ ;  /* 0x0000020004157824 */ /* 0x001fe200078e00ff */
[----:B------:R-:W-:Y:S01]  /*98f0*/  F2FP.TF32.F32.PACK_B R65, R65 ;  /* 0x00000041ff41723e */ /* 0x000fe200024050ff */
[-C--:B------:R-:W-:Y:S01]  /*9900*/  FMUL R75, R75, R154.reuse ;  /* 0x0000009a4b4b7220 */ /* 0x080fe20000400000 */
[----:B------:R-:W-:Y:S01]  /*9910*/  @P1 STG.E desc[UR36][R6.64+0x1e4], R149 ;  /* 0x0001e49506001986 */ /* 0x000fe2000c101924 */
[----:B------:R-:W-:Y:S01]  /*9920*/  ISETP.GT.AND P1, PT, R157, 0x80, PT ;  /* 0x000000809d00780c */ /* 0x000fe20003f24270 */
[----:B------:R-:W-:Y:S01]  /*9930*/  FMUL R77, R77, R154 ;  /* 0x0000009a4d4d7220 */ /* 0x000fe20000400000 */
[----:B------:R-:W-:Y:S01]  /*9940*/  IADD3 R4, P3, R21, R6, RZ ;  /* 0x0000000615047210 */ /* 0x000fe20007f7e0ff */
[----:B------:R0:W-:Y:S01]  /*9950*/  @P4 STG.E desc[UR36][R14.64+0x1e0], R89 ;  /* 0x0001e0590e004986 */ /* 0x0001e2000c101924 */
[----:B------:R-:W-:Y:S01]  /*9960*/  ISETP.GT.AND P4, PT, R0, RZ, P1 ;  /* 0x000000ff0000720c */ /* 0x000fe20000f84270 */
[-C--:B------:R-:W-:Y:S01]  /*9970*/  FMUL R79, R79, R154.reuse ;  /* 0x0000009a4f4f7220 */ /* 0x080fe20000400000 */
[----:B------:R-:W-:Y:S01]  /*9980*/  F2FP.TF32.F32.PACK_B R67, R67 ;  /* 0x00000043ff43723e */ /* 0x000fe200024050ff */
[-C--:B-1----:R-:W-:Y:S01]  /*9990*/  FMUL R23, R28, R154.reuse ;  /* 0x0000009a1c177220 */ /* 0x082fe20000400000 */
[----:B------:R-:W-:Y:S01]  /*99a0*/  F2FP.TF32.F32.PACK_B R69, R69 ;  /* 0x00000045ff45723e */ /* 0x000fe200024050ff */
[-C--:B------:R-:W-:Y:S01]  /*99b0*/  FMUL R81, R81, R154.reuse ;  /* 0x0000009a51517220 */ /* 0x080fe20000400000 */
[----:B------:R-:W-:Y:S01]  /*99c0*/  F2FP.TF32.F32.PACK_B R71, R71 ;  /* 0x00000047ff47723e */ /* 0x000fe200024050ff */
[-C--:B------:R-:W-:Y:S01]  /*99d0*/  FMUL R83, R83, R154.reuse ;  /* 0x0000009a53537220 */ /* 0x080fe20000400000 */
[----:B------:R-:W-:Y:S01]  /*99e0*/  F2FP.TF32.F32.PACK_B R23, R23 ;  /* 0x00000017ff17723e */ /* 0x000fe200024050ff */
[-C--:B------:R-:W-:Y:S01]  /*99f0*/  FMUL R85, R85, R154.reuse ;  /* 0x0000009a55557220 */ /* 0x080fe20000400000 */
[----:B------:R-:W-:Y:S01]  /*9a00*/  F2FP.TF32.F32.PACK_B R73, R73 ;  /* 0x00000049ff49723e */ /* 0x000fe200024050ff */
[----:B0-----:R-:W-:Y:S01]  /*9a10*/  @P0 IMAD.MOV.U32 R14, RZ, RZ, R12 ;  /* 0x000000ffff0e0224 */ /* 0x001fe200078e000c */
[----:B------:R-:W-:Y:S01]  /*9a20*/  F2FP.TF32.F32.PACK_B R75, R75 ;  /* 0x0000004bff4b723e */ /* 0x000fe200024050ff */
[----:B------:R-:W-:Y:S01]  /*9a30*/  @P0 IMAD.MOV.U32 R15, RZ, RZ, R13 ;  /* 0x000000ffff0f0224 */ /* 0x000fe200078e000d */
[----:B------:R-:W-:Y:S01]  /*9a40*/  F2FP.TF32.F32.PACK_B R77, R77 ;  /* 0x0000004dff4d723e */ /* 0x000fe200024050ff */
[----:B------:R-:W-:Y:S01]  /*9a50*/  FMUL R87, R87, R154 ;  /* 0x0000009a57577220 */ /* 0x000fe20000400000 */
[----:B------:R-:W-:-:S02]  /*9a60*/  F2FP.TF32.F32.PACK_B R79, R79 ;  /* 0x0000004fff4f723e */ /* 0x000fc400024050ff */
[----:B------:R0:W-:Y:S01]  /*9a70*/  @P0 STG.E desc[UR36][R14.64+0x1e4], R151 ;  /* 0x0001e4970e000986 */ /* 0x0001e2000c101924 */
[----:B------:R-:W-:Y:S01]  /*9a80*/  IADD3 R12, P0, P2, R11, R6, R21 ;  /* 0x000000060b0c7210 */ /* 0x000fe20007a1e015 */
[-C--:B------:R-:W-:Y:S01]  /*9a90*/  FMUL R21, R24, R154.reuse ;  /* 0x0000009a18157220 */ /* 0x080fe20000400000 */
[----:B------:R-:W-:Y:S02]  /*9aa0*/  F2FP.TF32.F32.PACK_B R81, R81 ;  /* 0x00000051ff51723e */ /* 0x000fe400024050ff */
[----:B------:R-:W-:Y:S01]  /*9ab0*/  IADD3.X R13, R9, R7, R5, P0, P2 ;  /* 0x00000007090d7210 */ /* 0x000fe200007e4405 */
[----:B------:R-:W-:Y:S01]  /*9ac0*/  IMAD.X R5, R5, 0x1, R7, P3 ;  /* 0x0000000105057824 */ /* 0x000fe200018e0607 */
[----:B------:R-:W-:Y:S02]  /*9ad0*/  ISETP.GT.AND P2, PT, R0, 0x1, P1 ;  /* 0x000000010000780c */ /* 0x000fe40000f44270 */
[----:B------:R-:W-:Y:S02]  /*9ae0*/  ISETP.GT.AND P0, PT, R157, 0x88, PT ;  /* 0x000000889d00780c */ /* 0x000fe40003f04270 */
[----:B------:R-:W-:Y:S01]  /*9af0*/  F2FP.TF32.F32.PACK_B R21, R21 ;  /* 0x00000015ff15723e */ /* 0x000fe200024050ff */
[----:B0-----:R-:W-:Y:S01]  /*9b00*/  FMUL R15, R26, R154 ;  /* 0x0000009a1a0f7220 */ /* 0x001fe20000400000 */
[----:B------:R-:W-:-:S02]  /*9b10*/  ISETP.GT.AND P3, PT, R0, RZ, P0 ;  /* 0x000000ff0000720c */ /* 0x000fc40000764270 */
[----:B------:R-:W-:Y:S01]  /*9b20*/  F2FP.TF32.F32.PACK_B R83, R83 ;  /* 0x00000053ff53723e */ /* 0x000fe200024050ff */
[----:B------:R-:W-:Y:S01]  /*9b30*/  @P4 STG.E desc[UR36][R4.64], R21 ;  /* 0x0000001504004986 */ /* 0x000fe2000c101924 */
[----:B------:R-:W-:Y:S02]  /*9b40*/  IADD3 R6, P4, R11, R4, RZ ;  /* 0x000000040b067210 */ /* 0x000fe40007f9e0ff */
[----:B------:R-:W-:Y:S01]  /*9b50*/  F2FP.TF32.F32.PACK_B R15, R15 ;  /* 0x0000000fff0f723e */ /* 0x000fe200024050ff */
[----:B------:R-:W-:Y:S01]  /*9b60*/  @P2 STG.E desc[UR36][R4.64+0x4], R25 ;  /* 0x0000041904002986 */ /* 0x000fe2000c101924 */
[C---:B------:R-:W-:Y:S01]  /*9b70*/  ISETP.GT.AND P2, PT, R0.reuse, 0x1, P0 ;  /* 0x000000010000780c */ /* 0x040fe20000744270 */
[----:B------:R-:W-:Y:S01]  /*9b80*/  IMAD.X R7, R9, 0x1, R5, P4 ;  /* 0x0000000109077824 */ /* 0x000fe200020e0605 */
[----:B------:R-:W-:Y:S02]  /*9b90*/  ISETP.GT.AND P4, PT, R0, 0x8, P1 ;  /* 0x000000080000780c */ /* 0x000fe40000f84270 */
[----:B------:R-:W-:-:S02]  /*9ba0*/  F2FP.TF32.F32.PACK_B R85, R85 ;  /* 0x00000055ff55723e */ /* 0x000fc400024050ff */
[----:B------:R0:W-:Y:S01]  /*9bb0*/  @P3 STG.E desc[UR36][R6.64], R15 ;  /* 0x0000000f06003986 */ /* 0x0001e2000c101924 */
[----:B------:R-:W-:Y:S02]  /*9bc0*/  ISETP.GT.AND P3, PT, R0, 0x9, P1 ;  /* 0x000000090000780c */ /* 0x000fe40000f64270 */
[----:B------:R-:W-:-:S04]  /*9bd0*/  F2FP.TF32.F32.PACK_B R87, R87 ;  /* 0x00000057ff57723e */ /* 0x000fc800024050ff */
[----:B------:R1:W-:Y:S01]  /*9be0*/  @P2 STG.E desc[UR36][R6.64+0x4], R27 ;  /* 0x0000041b06002986 */ /* 0x0003e2000c101924 */
[----:B------:R-:W-:-:S03]  /*9bf0*/  ISETP.GT.AND P2, PT, R0, 0x8, P0 ;  /* 0x000000080000780c */ /* 0x000fc60000744270 */
[----:B------:R-:W-:Y:S01]  /*9c00*/  @P4 STG.E desc[UR36][R4.64+0x20], R23 ;  /* 0x0000201704004986 */ /* 0x000fe2000c101924 */
[----:B------:R-:W-:Y:S01]  /*9c10*/  IADD3 R8, P4, R11, R4, RZ ;  /* 0x000000040b087210 */ /* 0x000fe20007f9e0ff */
[-C--:B------:R-:W-:Y:S01]  /*9c20*/  FMUL R11, R30, R154.reuse ;  /* 0x0000009a1e0b7220 */ /* 0x080fe20000400000 */
[-C--:B0-----:R-:W-:Y:S01]  /*9c30*/  FMUL R15, R34, R154.reuse ;  /* 0x0000009a220f7220 */ /* 0x081fe20000400000 */
[----:B------:R-:W-:Y:S01]  /*9c40*/  @P3 STG.E desc[UR36][R4.64+0x24], R29 ;  /* 0x0000241d04003986 */ /* 0x000fe2000c101924 */
[----:B------:R-:W-:Y:S01]  /*9c50*/  ISETP.GT.AND P3, PT, R0, 0x9, P0 ;  /* 0x000000090000780c */ /* 0x000fe20000764270 */
[----:B------:R-:W-:Y:S01]  /*9c60*/  IMAD.X R9, R9, 0x1, R5, P4 ;  /* 0x0000000109097824 */ /* 0x000fe200020e0605 */
[----:B------:R-:W-:Y:S01]  /*9c70*/  F2FP.TF32.F32.PACK_B R11, R11 ;  /* 0x0000000bff0b723e */ /* 0x000fe200024050ff */
[----:B-1----:R-:W-:Y:S01]  /*9c80*/  FMUL R7, R32, R154 ;  /* 0x0000009a20077220 */ /* 0x002fe20000400000 */
[C---:B------:R-:W-:Y:S02]  /*9c90*/  ISETP.GT.AND P4, PT, R0.reuse, 0x11, P1 ;  /* 0x000000110000780c */ /* 0x040fe40000f84270 */
[----:B------:R-:W-:Y:S01]  /*9ca0*/  F2FP.TF32.F32.PACK_B R15, R15 ;  /* 0x0000000fff0f723e */ /* 0x000fe200024050ff */
[----:B------:R0:W-:Y:S01]  /*9cb0*/  @P2 STG.E desc[UR36][R8.64+0x20], R11 ;  /* 0x0000200b08002986 */ /* 0x0001e2000c101924 */
[----:B------:R-:W-:-:S02]  /*9cc0*/  ISETP.GT.AND P2, PT, R0, 0x10, P1 ;  /* 0x000000100000780c */ /* 0x000fc40000f44270 */
[----:B------:R-:W-:-:S03]  /*9cd0*/  F2FP.TF32.F32.PACK_B R7, R7 ;  /* 0x00000007ff07723e */ /* 0x000fc600024050ff */
[----:B------:R-:W-:Y:S01]  /*9ce0*/  @P3 STG.E desc[UR36][R12.64+0x24], R31 ;  /* 0x0000241f0c003986 */ /* 0x000fe2000c101924 */
[----:B------:R-:W-:-:S03]  /*9cf0*/  ISETP.GT.AND P3, PT, R0, 0x10, P0 ;  /* 0x000000100000780c */ /* 0x000fc60000764270 */
[----:B------:R-:W-:Y:S01]  /*9d00*/  @P4 STG.E desc[UR36][R4.64+0x44], R33 ;  /* 0x0000442104004986 */ /* 0x000fe2000c101924 */
[----:B------:R-:W-:Y:S01]  /*9d10*/  ISETP.GT.AND P4, PT, R0, 0x18, P1 ;  /* 0x000000180000780c */ /* 0x000fe20000f84270 */
[-C--:B0-----:R-:W-:Y:S01]  /*9d20*/  FMUL R9, R36, R154.reuse ;  /* 0x0000009a24097220 */ /* 0x081fe20000400000 */
[----:B------:R-:W-:Y:S01]  /*9d30*/  FMUL R11, R38, R154 ;  /* 0x0000009a260b7220 */ /* 0x000fe20000400000 */
[----:B------:R0:W-:Y:S01]  /*9d40*/  @P2 STG.E desc[UR36][R4.64+0x40], R7 ;  /* 0x0000400704002986 */ /* 0x0001e2000c101924 */
[----:B------:R-:W-:Y:S02]  /*9d50*/  ISETP.GT.AND P2, PT, R0, 0x11, P0 ;  /* 0x000000110000780c */ /* 0x000fe40000744270 */
[----:B------:R-:W-:Y:S02]  /*9d60*/  F2FP.TF32.F32.PACK_B R9, R9 ;  /* 0x00000009ff09723e */ /* 0x000fe400024050ff */
[----:B------:R-:W-:Y:S01]  /*9d70*/  F2FP.TF32.F32.PACK_B R11, R11 ;  /* 0x0000000bff0b723e */ /* 0x000fe200024050ff */
[----:B------:R-:W-:-:S02]  /*9d80*/  @P3 IMAD.MOV.U32 R6, RZ, RZ, R12 ;  /* 0x000000ffff063224 */ /* 0x000fc400078e000c */
[----:B0-----:R-:W-:-:S05]  /*9d90*/  @P3 IMAD.MOV.U32 R7, RZ, RZ, R13 ;  /* 0x000000ffff073224 */ /* 0x001fca00078e000d */
[----:B------:R0:W-:Y:S01]  /*9da0*/  @P3 STG.E desc[UR36][R6.64+0x40], R15 ;  /* 0x0000400f06003986 */ /* 0x0001e2000c101924 */
[----:B------:R-:W-:Y:S01]  /*9db0*/  ISETP.GT.AND P3, PT, R0, 0x19, P1 ;  /* 0x000000190000780c */ /* 0x000fe20000f64270 */
[----:B0-----:R-:W-:Y:S02]  /*9dc0*/  @P2 IMAD.MOV.U32 R6, RZ, RZ, R12 ;  /* 0x000000ffff062224 */ /* 0x001fe400078e000c */
[----:B------:R-:W-:Y:S01]  /*9dd0*/  FMUL R15, R40, R154 ;  /* 0x0000009a280f7220 */ /* 0x000fe20000400000 */
[----:B------:R-:W-:-:S04]  /*9de0*/  @P2 IMAD.MOV.U32 R7, RZ, RZ, R13 ;  /* 0x000000ffff072224 */ /* 0x000fc800078e000d */
[----:B------:R-:W-:Y:S01]  /*9df0*/  F2FP.TF32.F32.PACK_B R15, R15 ;  /* 0x0000000fff0f723e */ /* 0x000fe200024050ff */
[----:B------:R0:W-:Y:S01]  /*9e00*/  @P2 STG.E desc[UR36][R6.64+0x44], R35 ;  /* 0x0000442306002986 */ /* 0x0001e2000c101924 */
[----:B------:R-:W-:-:S03]  /*9e10*/  ISETP.GT.AND P2, PT, R0, 0x18, P0 ;  /* 0x000000180000780c */ /* 0x000fc60000744270 */
[----:B------:R1:W-:Y:S01]  /*9e20*/  @P4 STG.E desc[UR36][R4.64+0x60], R9 ;  /* 0x0000600904004986 */ /* 0x0003e2000c101924 */
[----:B------:R-:W-:-:S03]  /*9e30*/  ISETP.GT.AND P4, PT, R0, 0x19, P0 ;  /* 0x000000190000780c */ /* 0x000fc60000784270 */
[----:B------:R-:W-:Y:S01]  /*9e40*/  @P3 STG.E desc[UR36][R4.64+0x64], R37 ;  /* 0x0000642504003986 */ /* 0x000fe2000c101924 */
[----:B------:R-:W-:-:S05]  /*9e50*/  ISETP.GT.AND P3, PT, R0, 0x20, P1 ;  /* 0x000000200000780c */ /* 0x000fca0000f64270 */
[----:B0-----:R-:W-:Y:S02]  /*9e60*/  @P2 IMAD.MOV.U32 R6, RZ, RZ, R12 ;  /* 0x000000ffff062224 */ /* 0x001fe400078e000c */
[----:B------:R-:W-:Y:S02]  /*9e70*/  @P2 IMAD.MOV.U32 R7, RZ, RZ, R13 ;  /* 0x000000ffff072224 */ /* 0x000fe400078e000d */
[----:B-1----:R-:W-:-:S03]  /*9e80*/  FMUL R9, R42, R154 ;  /* 0x0000009a2a097220 */ /* 0x002fc60000400000 */
[----:B------:R0:W-:Y:S01]  /*9e90*/  @P2 STG.E desc[UR36][R6.64+0x60], R11 ;  /* 0x0000600b06002986 */ /* 0x0001e2000c101924 */
[----:B------:R-:W-:Y:S02]  /*9ea0*/  ISETP.GT.AND P2, PT, R0, 0x21, P1 ;  /* 0x000000210000780c */ /* 0x000fe40000f44270 */
[----:B------:R-:W-:Y:S01]  /*9eb0*/  F2FP.TF32.F32.PACK_B R9, R9 ;  /* 0x00000009ff09723e */ /* 0x000fe200024050ff */
        /* <DEDUP_REMOVED lines=169> */
[C---:B------:R-:W-:Y:S02]  /*a950*/  ISETP.GT.AND P4, PT, R0.reuse, 0x78, P0 ;  /* 0x000000780000780c */ /* 0x040fe40000784270 */
[----:B------:R-:W-:-:S03]  /*a960*/  ISETP.GT.AND P0, PT, R0, 0x79, P0 ;  /* 0x000000790000780c */ /* 0x000fc60000704270 */
[----:B0-----:R-:W-:Y:S02]  /*a970*/  @P3 IMAD.MOV.U32 R6, RZ, RZ, R12 ;  /* 0x000000ffff063224 */ /* 0x001fe400078e000c */
[----:B------:R-:W-:Y:S02]  /*a980*/  @P3 IMAD.MOV.U32 R7, RZ, RZ, R13 ;  /* 0x000000ffff073224 */ /* 0x000fe400078e000d */
[----:B-1----:R-:W-:-:S03]  /*a990*/  FMUL R11, R86, R154 ;  /* 0x0000009a560b7220 */ /* 0x002fc60000400000 */
[----:B------:R0:W-:Y:S01]  /*a9a0*/  @P3 STG.E desc[UR36][R6.64+0x1c0], R15 ;  /* 0x0001c00f06003986 */ /* 0x0001e2000c101924 */
[C---:B------:R-:W-:Y:S02]  /*a9b0*/  ISETP.GT.AND P3, PT, R0.reuse, 0x78, P1 ;  /* 0x000000780000780c */ /* 0x040fe40000f64270 */
[----:B------:R-:W-:Y:S02]  /*a9c0*/  ISETP.GT.AND P1, PT, R0, 0x79, P1 ;  /* 0x000000790000780c */ /* 0x000fe40000f24270 */
[----:B------:R-:W-:Y:S01]  /*a9d0*/  F2FP.TF32.F32.PACK_B R11, R11 ;  /* 0x0000000bff0b723e */ /* 0x000fe200024050ff */
[----:B0-----:R-:W-:Y:S02]  /*a9e0*/  @P2 IMAD.MOV.U32 R6, RZ, RZ, R12 ;  /* 0x000000ffff062224 */ /* 0x001fe400078e000c */
[----:B------:R-:W-:-:S05]  /*a9f0*/  @P2 IMAD.MOV.U32 R7, RZ, RZ, R13 ;  /* 0x000000ffff072224 */ /* 0x000fca00078e000d */
[----:B------:R-:W-:Y:S04]  /*aa00*/  @P2 STG.E desc[UR36][R6.64+0x1c4], R83 ;  /* 0x0001c45306002986 */ /* 0x000fe8000c101924 */
[----:B------:R-:W-:Y:S04]  /*aa10*/  @P3 STG.E desc[UR36][R4.64+0x1e0], R9 ;  /* 0x0001e00904003986 */ /* 0x000fe8000c101924 */
[----:B------:R0:W-:Y:S02]  /*aa20*/  @P1 STG.E desc[UR36][R4.64+0x1e4], R85 ;  /* 0x0001e45504001986 */ /* 0x0001e4000c101924 */
[----:B0-----:R-:W-:-:S02]  /*aa30*/  @P4 IMAD.MOV.U32 R4, RZ, RZ, R12 ;  /* 0x000000ffff044224 */ /* 0x001fc400078e000c */
[----:B------:R-:W-:-:S05]  /*aa40*/  @P4 IMAD.MOV.U32 R5, RZ, RZ, R13 ;  /* 0x000000ffff054224 */ /* 0x000fca00078e000d */
[----:B------:R0:W-:Y:S04]  /*aa50*/  @P4 STG.E desc[UR36][R4.64+0x1e0], R11 ;  /* 0x0001e00b04004986 */ /* 0x0001e8000c101924 */
[----:B------:R0:W-:Y:S02]  /*aa60*/  @P0 STG.E desc[UR36][R12.64+0x1e4], R87 ;  /* 0x0001e4570c000986 */ /* 0x0001e4000c101924 */
.L_x_286:
[----:B------:R-:W-:Y:S05]  /*aa70*/  BSYNC B0 ;  /* 0x0000000000007941 */ /* 0x000fea0003800000 */
.L_x_34:
[----:B------:R-:W-:Y:S01]  /*aa80*/  ULDC UR4, c[0x0][0xc] ;  /* 0x0000030000047ab9 */ /* 0x000fe20000000800 */
[----:B------:R-:W-:Y:S01]  /*aa90*/  ULDC UR5, c[0x0][0x10] ;  /* 0x0000040000057ab9 */ /* 0x000fe20000000800 */
[----:B0-----:R-:W0:Y:S01]  /*aaa0*/  LDC R5, c[0x0][0x14] ;  /* 0x00000500ff057b82 */ /* 0x001e220000000800 */
[----:B------:R-:W-:Y:S01]  /*aab0*/  UIMAD.WIDE.U32 UR4, UR4, UR5, URZ ;  /* 0x00000005040472a5 */ /* 0x000fe2000f8e003f */
[----:B------:R-:W-:Y:S01]  /*aac0*/  PRMT R0, RZ, 0x7610, R0 ;  /* 0x00007610ff007816 */ /* 0x000fe20000000000 */
[----:B------:R-:W-:Y:S02]  /*aad0*/  IMAD.MOV.U32 R153, RZ, RZ, -0x1 ;  /* 0xffffffffff997424 */ /* 0x000fe400078e00ff */
[----:B------:R-:W-:Y:S02]  /*aae0*/  IMAD.MOV.U32 R23, RZ, RZ, -0x1 ;  /* 0xffffffffff177424 */ /* 0x000fe400078e00ff */
[----:B0-----:R-:W-:-:S04]  /*aaf0*/  IMAD.WIDE.U32 R16, R5, UR4, R16 ;  /* 0x0000000405107c25 */ /* 0x001fc8000f8e0010 */
[----:B------:R-:W-:Y:S01]  /*ab00*/  IMAD R5, R5, UR5, RZ ;  /* 0x0000000505057c24 */ /* 0x000fe2000f8e02ff */
[----:B------:R-:W-:Y:S02]  /*ab10*/  ULDC.64 UR4, c[0x0][0x650] ;  /* 0x0001940000047ab9 */ /* 0x000fe40000000a00 */
[----:B------:R-:W-:Y:S01]  /*ab20*/  ISETP.GE.U32.AND P0, PT, R16, UR4, PT ;  /* 0x0000000410007c0c */ /* 0x000fe2000bf06070 */
[----:B------:R-:W-:-:S05]  /*ab30*/  IMAD.IADD R17, R17, 0x1, R5 ;  /* 0x0000000111117824 */ /* 0x000fca00078e0205 */
[----:B------:R-:W-:-:S13]  /*ab40*/  ISETP.GE.U32.AND.EX P0, PT, R17, UR5, PT, P0 ;  /* 0x0000000511007c0c */ /* 0x000fda000bf06100 */
[----:B------:R-:W-:Y:S05]  /*ab50*/  @P0 BRA `(.L_x_287) ;  /* 0x0000000400640947 */ /* 0x000fea0003800000 */
[----:B------:R-:W0:Y:S01]  /*ab60*/  S2R R12, SR_CTAID.X ;  /* 0x00000000000c7919 */ /* 0x000e220000002500 */
[----:B------:R-:W1:Y:S01]  /*ab70*/  LDC.64 R10, c[0x0][0x628] ;  /* 0x00018a00ff0a7b82 */ /* 0x000e620000000a00 */
[----:B------:R-:W-:Y:S01]  /*ab80*/  ULDC UR4, c[0x0][0x150] ;  /* 0x0000540000047ab9 */ /* 0x000fe20000000800 */
[----:B--2---:R-:W-:Y:S01]  /*ab90*/  IMAD.MOV.U32 R8, RZ, RZ, R16 ;  /* 0x000000ffff087224 */ /* 0x004fe200078e0010 */
[----:B------:R-:W2:Y:S01]  /*aba0*/  S2R R24, SR_CTAID.Y ;  /* 0x0000000000187919 */ /* 0x000ea20000002600 */
[----:B------:R-:W-:-:S04]  /*abb0*/  IMAD.MOV.U32 R9, RZ, RZ, R17 ;  /* 0x000000ffff097224 */ /* 0x000fc800078e0011 */
[----:B------:R-:W2:Y:S08]  /*abc0*/  LDC R21, c[0x0][0x144] ;  /* 0x00005100ff157b82 */ /* 0x000eb00000000800 */
[----:B------:R-:W2:Y:S08]  /*abd0*/  LDC R0, c[0x0][0x630] ;  /* 0x00018c00ff007b82 */ /* 0x000eb00000000800 */
[----:B------:R-:W2:Y:S01]  /*abe0*/  LDC.64 R14, c[0x0][0x620] ;  /* 0x00018800ff0e7b82 */ /* 0x000ea20000000a00 */
[----:B-1----:R-:W-:-:S04]  /*abf0*/  ISETP.NE.U32.AND P0, PT, R10, RZ, PT ;  /* 0x000000ff0a00720c */ /* 0x002fc80003f05070 */
[----:B------:R-:W-:Y:S02]  /*ac00*/  ISETP.NE.AND.EX P0, PT, R11, RZ, PT, P0 ;  /* 0x000000ff0b00720c */ /* 0x000fe40003f05300 */
[----:B0-----:R-:W-:-:S05]  /*ac10*/  I2FP.F32.U32 R3, R12 ;  /* 0x0000000c00037245 */ /* 0x001fca0000201000 */
[----:B------:R-:W-:-:S04]  /*ac20*/  FMUL R3, R3, UR4 ;  /* 0x0000000403037c20 */ /* 0x000fc80008400000 */
[----:B------:R0:W1:Y:S02]  /*ac30*/  F2I.U32.TRUNC.NTZ R20, R3 ;  /* 0x0000000300147305 */ /* 0x000064000020f000 */
[----:B------:R-:W-:Y:S05]  /*ac40*/  @!P0 BRA `(.L_x_288) ;  /* 0x0000000000288947 */ /* 0x000fea0003800000 */
[----:B0-----:R-:W0:Y:S02]  /*ac50*/  LDC R3, c[0x0][0x634] ;  /* 0x00018d00ff037b82 */ /* 0x001e240000000800 */
        /* <DEDUP_REMOVED lines=9> */
.L_x_288:
[----:B------:R-:W3:Y:S01]  /*acf0*/  LDC.64 R30, c[0x0][0x640] ;  /* 0x00019000ff1e7b82 */ /* 0x000ee20000000a00 */
[-CC-:B--2---:R-:W-:Y:S01]  /*ad00*/  SHF.R.U64 R23, R8, R0.reuse, R9.reuse ;  /* 0x0000000008177219 */ /* 0x184fe20000001209 */
[----:B-1----:R-:W-:Y:S01]  /*ad10*/  IMAD.MOV R20, RZ, RZ, -R20 ;  /* 0x000000ffff147224 */ /* 0x002fe200078e0a14 */
[----:B------:R-:W-:Y:S01]  /*ad20*/  SHF.R.U32.HI R0, RZ, R0, R9 ;  /* 0x00000000ff007219 */ /* 0x000fe20000011609 */
[----:B------:R-:W-:Y:S01]  /*ad30*/  ULDC UR4, c[0x0][0x154] ;  /* 0x0000550000047ab9 */ /* 0x000fe20000000800 */
[----:B0-----:R-:W-:Y:S01]  /*ad40*/  IADD3 R3, P0, RZ, -R23, RZ ;  /* 0x80000017ff037210 */ /* 0x001fe20007f1e0ff */
[----:B------:R-:W-:Y:S02]  /*ad50*/  IMAD R26, R21, R20, R12 ;  /* 0x00000014151a7224 */ /* 0x000fe400078e020c */
[----:B------:R-:W0:Y:S01]  /*ad60*/  LDC R6, c[0x0][0x618] ;  /* 0x00018600ff067b82 */ /* 0x000e220000000800 */
[----:B------:R-:W-:Y:S02]  /*ad70*/  IMAD.MOV.U32 R7, RZ, RZ, 0x1 ;  /* 0x00000001ff077424 */ /* 0x000fe400078e00ff */
[----:B------:R-:W-:-:S04]  /*ad80*/  IMAD.X R5, RZ, RZ, ~R0, P0 ;  /* 0x000000ffff057224 */ /* 0x000fc800000e0e00 */
[-C--:B------:R-:W-:Y:S01]  /*ad90*/  IMAD R0, R5, R14.reuse, RZ ;  /* 0x0000000e05007224 */ /* 0x080fe200078e02ff */
[----:B------:R-:W1:Y:S01]  /*ada0*/  LDC R8, c[0x0][0x608] ;  /* 0x00018200ff087b82 */ /* 0x000e620000000800 */
[----:B------:R-:W-:-:S04]  /*adb0*/  IMAD.WIDE.U32 R4, R3, R14, R16 ;  /* 0x0000000e03047225 */ /* 0x000fc800078e0010 */
[----:B------:R-:W-:Y:S01]  /*adc0*/  IMAD R3, R3, R15, R0 ;  /* 0x0000000f03037224 */ /* 0x000fe200078e0200 */
[----:B------:R-:W-:Y:S02]  /*add0*/  I2FP.F32.U32 R0, R24 ;  /* 0x0000001800007245 */ /* 0x000fe40000201000 */
[----:B------:R-:W2:Y:S01]  /*ade0*/  LDC R28, c[0x0][0x658] ;  /* 0x00019600ff1c7b82 */ /* 0x000ea20000000800 */
[----:B------:R-:W-:Y:S01]  /*adf0*/  IMAD.IADD R3, R5, 0x1, R3 ;  /* 0x0000000105037824 */ /* 0x000fe200078e0203 */
[----:B---3--:R-:W-:Y:S01]  /*ae00*/  ISETP.NE.U32.AND P0, PT, R30, RZ, PT ;  /* 0x000000ff1e00720c */ /* 0x008fe20003f05070 */
[----:B------:R-:W-:Y:S01]  /*ae10*/  FMUL R0, R0, UR4 ;  /* 0x0000000400007c20 */ /* 0x000fe20008400000 */
[----:B------:R-:W-:Y:S02]  /*ae20*/  IMAD.MOV.U32 R5, RZ, RZ, -0x1 ;  /* 0xffffffffff057424 */ /* 0x000fe400078e00ff */
[----:B------:R-:W-:Y:S01]  /*ae30*/  ISETP.NE.AND.EX P0, PT, R31, RZ, PT, P0 ;  /* 0x000000ff1f00720c */ /* 0x000fe20003f05300 */
[----:B------:R3:W2:Y:S01]  /*ae40*/  F2I.U32.TRUNC.NTZ R14, R0 ;  /* 0x00000000000e7305 */ /* 0x0006a2000020f000 */
[----:B------:R-:W3:Y:S01]  /*ae50*/  LDC R15, c[0x0][0x148] ;  /* 0x00005200ff0f7b82 */ /* 0x000ee20000000800 */
[----:B0-----:R-:W-:-:S02]  /*ae60*/  SHF.R.U64 R12, R4, R6, R3 ;  /* 0x00000006040c7219 */ /* 0x001fc40000001203 */
[----:B------:R-:W-:-:S05]  /*ae70*/  SHF.R.U32.HI R3, RZ, R6, R3 ;  /* 0x00000006ff037219 */ /* 0x000fca0000011603 */
[----:B------:R-:W0:Y:S01]  /*ae80*/  LDC R20, c[0x0][0x600] ;  /* 0x00018000ff147b82 */ /* 0x000e220000000800 */
[-CC-:B-1----:R-:W-:Y:S02]  /*ae90*/  SHF.R.U64 R10, R12, R8.reuse, R3.reuse ;  /* 0x000000080c0a7219 */ /* 0x182fe40000001203 */
[----:B------:R-:W-:-:S05]  /*aea0*/  SHF.R.U32.HI R3, RZ, R8, R3 ;  /* 0x00000008ff037219 */ /* 0x000fca0000011603 */
[----:B------:R-:W1:Y:S01]  /*aeb0*/  LDC R25, c[0x0][0x648] ;  /* 0x00019200ff197b82 */ /* 0x000e620000000800 */
[-C--:B--2---:R-:W-:Y:S02]  /*aec0*/  SHF.L.U32 R4, R5, R28.reuse, RZ ;  /* 0x0000001c05047219 */ /* 0x084fe400000006ff */
[-CC-:B------:R-:W-:Y:S02]  /*aed0*/  SHF.R.U64 R13, R10, R28.reuse, R3.reuse ;  /* 0x0000001c0a0d7219 */ /* 0x180fe40000001203 */
[----:B------:R-:W-:Y:S02]  /*aee0*/  SHF.R.U32.HI R5, RZ, R28, R3 ;  /* 0x0000001cff057219 */ /* 0x000fe40000011603 */
[----:B------:R-:W-:Y:S01]  /*aef0*/  LOP3.LUT R21, RZ, R4, RZ, 0x33, !PT ;  /* 0x00000004ff157212 */ /* 0x000fe200078e33ff */
[----:B------:R-:W2:Y:S01]  /*af00*/  LDC R27, c[0x0][0x638] ;  /* 0x00018e00ff1b7b82 */ /* 0x000ea20000000800 */
[----:B------:R-:W-:Y:S01]  /*af10*/  SHF.L.U32 R28, R7, R28, RZ ;  /* 0x0000001c071c7219 */ /* 0x000fe200000006ff */
[----:B------:R-:W-:-:S06]  /*af20*/  IMAD.MOV.U32 R4, RZ, RZ, R13 ;  /* 0x000000ffff047224 */ /* 0x000fcc00078e000d */
[----:B------:R-:W0:Y:S01]  /*af30*/  LDC R29, c[0x0][0x610] ;  /* 0x00018400ff1d7b82 */ /* 0x000e220000000800 */
[----:B------:R-:W-:Y:S05]  /*af40*/  @!P0 BRA `(.L_x_289) ;  /* 0x0000000000288947 */ /* 0x000fea0003800000 */
[----:B---3--:R-:W3:Y:S02]  /*af50*/  LDC R0, c[0x0][0x64c] ;  /* 0x00019300ff007b82 */ /* 0x008ee40000000800 */
[----:B---3--:R-:W-:-:S05]  /*af60*/  IADD3 R3, P0, R13, R0, RZ ;  /* 0x000000000d037210 */ /* 0x008fca0007f1e0ff */
        /* <DEDUP_REMOVED lines=8> */
.L_x_289:
[----:B------:R-:W-:Y:S01]  /*aff0*/  ISETP.NE.AND P0, PT, R2, 0x1, PT ;  /* 0x000000010200780c */ /* 0x000fe20003f05270 */
[----:B------:R-:W-:Y:S01]  /*b000*/  IMAD.MOV R14, RZ, RZ, -R14 ;  /* 0x000000ffff0e7224 */ /* 0x000fe200078e0a0e */
[----:B-1-3--:R-:W-:Y:S01]  /*b010*/  SHF.R.U64 R0, R4, R25, R5 ;  /* 0x0000001904007219 */ /* 0x00afe20000001205 */
[----:B0-----:R-:W-:Y:S01]  /*b020*/  VIADD R5, R20, 0xffffffff ;  /* 0xffffffff14057836 */ /* 0x001fe20000000000 */
[----:B------:R-:W-:Y:S01]  /*b030*/  LOP3.LUT R3, R10, R21, RZ, 0xc0, !PT ;  /* 0x000000150a037212 */ /* 0x000fe200078ec0ff */
[----:B------:R-:W-:Y:S02]  /*b040*/  IMAD.MOV.U32 R6, RZ, RZ, 0x1 ;  /* 0x00000001ff067424 */ /* 0x000fe400078e00ff */
[----:B------:R-:W-:Y:S01]  /*b050*/  IMAD.MOV R4, RZ, RZ, -R0 ;  /* 0x000000ffff047224 */ /* 0x000fe200078e0a00 */
[----:B------:R-:W-:Y:S01]  /*b060*/  LOP3.LUT R5, R12, R5, RZ, 0xc0, !PT ;  /* 0x000000050c057212 */ /* 0x000fe200078ec0ff */
[----:B------:R-:W-:Y:S02]  /*b070*/  IMAD R3, R28, R0, R3 ;  /* 0x000000001c037224 */ /* 0x000fe400078e0203 */
[----:B--2---:R-:W-:-:S02]  /*b080*/  IMAD R0, R4, R27, R13 ;  /* 0x0000001b04007224 */ /* 0x004fc400078e020d */
[----:B------:R-:W-:Y:S02]  /*b090*/  @P0 IMAD R26, R15, R14, R24 ;  /* 0x0000000e0f1a0224 */ /* 0x000fe400078e0218 */
[----:B------:R-:W-:Y:S01]  /*b0a0*/  IMAD R4, R0, R20, R5 ;  /* 0x0000001400047224 */ /* 0x000fe200078e0205 */
[----:B------:R-:W-:Y:S01]  /*b0b0*/  PRMT R0, R6, 0x7610, R0 ;  /* 0x0000761006007816 */ /* 0x000fe20000000000 */
[----:B------:R-:W-:-:S05]  /*b0c0*/  IMAD R3, R3, R29, R26 ;  /* 0x0000001d03037224 */ /* 0x000fca00078e021a */
[----:B------:R-:W-:Y:S02]  /*b0d0*/  SEL R153, R4, R3, !P0 ;  /* 0x0000000304997207 */ /* 0x000fe40004000000 */
[----:B------:R-:W-:-:S07]  /*b0e0*/  SEL R3, R3, R4, !P0 ;  /* 0x0000000403037207 */ /* 0x000fce0004000000 */
.L_x_287:
[----:B------:R-:W-:Y:S01]  /*b0f0*/  LOP3.LUT P0, RZ, R0, 0xff, RZ, 0xc0, !PT ;  /* 0x000000ff00ff7812 */ /* 0x000fe2000780c0ff */
[----:B------:R-:W-:-:S12]  /*b100*/  IMAD.MOV.U32 R152, RZ, RZ, R3 ;  /* 0x000000ffff987224 */ /* 0x000fd800078e0003 */
[----:B------:R-:W-:Y:S05]  /*b110*/  @P0 BRA `(.L_x_290) ;  /* 0xffffff6000140947 */ /* 0x000fea000383ffff */
[----:B------:R-:W-:Y:S05]  /*b120*/  EXIT ;  /* 0x000000000000794d */ /* 0x000fea0003800000 */
.L_x_7:
[----:B0-----:R-:W-:Y:S01]  /*b130*/  ULDC.64 UR4, c[0x0][0x650] ;  /* 0x0001940000047ab9 */ /* 0x001fe20000000a00 */
        /* <DEDUP_REMOVED lines=25> */
.L_x_292:
[----:B------:R-:W0:Y:S01]  /*b2d0*/  LDC.64 R28, c[0x0][0x640] ;  /* 0x00019000ff1c7b82 */ /* 0x000e220000000a00 */
[-CC-:B------:R-:W-:Y:S01]  /*b2e0*/  SHF.R.U64 R22, R12, R6.reuse, R13.reuse ;  /* 0x000000060c167219 */ /* 0x180fe2000000120d */
[----:B------:R-:W-:Y:S01]  /*b2f0*/  IMAD.MOV.U32 R30, RZ, RZ, 0x1 ;  /* 0x00000001ff1e7424 */ /* 0x000fe200078e00ff */
[----:B------:R-:W-:Y:S02]  /*b300*/  SHF.R.U32.HI R6, RZ, R6, R13 ;  /* 0x00000006ff067219 */ /* 0x000fe4000001160d */
        /* <DEDUP_REMOVED lines=8> */
[----:B------:R-:W-:Y:S01]  /*b390*/  IMAD.IADD R9, R9, 0x1, R11 ;  /* 0x0000000109097824 */ /* 0x000fe200078e020b */
[----:B0-----:R-:W-:-:S04]  /*b3a0*/  ISETP.NE.U32.AND P0, PT, R28, RZ, PT ;  /* 0x000000ff1c00720c */ /* 0x001fc80003f05070 */
[----:B------:R-:W-:Y:S02]  /*b3b0*/  ISETP.NE.AND.EX P0, PT, R29, RZ, PT, P0 ;  /* 0x000000ff1d00720c */ /* 0x000fe40003f05300 */
[----:B------:R-:W0:Y:S01]  /*b3c0*/  LDC R20, c[0x0][0x600] ;  /* 0x00018000ff147b82 */ /* 0x000e220000000800 */
[-CC-:B-1----:R-:W-:Y:S01]  /*b3d0*/  SHF.R.U64 R14, R8, R10.reuse, R9.reuse ;  /* 0x0000000a080e7219 */ /* 0x182fe20000001209 */
[----:B------:R-:W-:Y:S01]  /*b3e0*/  IMAD.MOV.U32 R8, RZ, RZ, -0x1 ;  /* 0xffffffffff087424 */ /* 0x000fe200078e00ff */
[----:B------:R-:W-:-:S05]  /*b3f0*/  SHF.R.U32.HI R9, RZ, R10, R9 ;  /* 0x0000000aff097219 */ /* 0x000fca0000011609 */
[----:B------:R-:W1:Y:S01]  /*b400*/  LDC R24, c[0x0][0x648] ;  /* 0x00019200ff187b82 */ /* 0x000e620000000800 */
[-CC-:B--2---:R-:W-:Y:S02]  /*b410*/  SHF.R.U64 R23, R14, R12.reuse, R9.reuse ;  /* 0x0000000c0e177219 */ /* 0x184fe40000001209 */
[----:B------:R-:W-:-:S05]  /*b420*/  SHF.R.U32.HI R6, RZ, R12, R9 ;  /* 0x0000000cff067219 */ /* 0x000fca0000011609 */
[----:B------:R-:W2:Y:S01]  /*b430*/  LDC R26, c[0x0][0x638] ;  /* 0x00018e00ff1a7b82 */ /* 0x000ea20000000800 */
[-C--:B---3--:R-:W-:Y:S02]  /*b440*/  SHF.L.U32 R8, R8, R27.reuse, RZ ;  /* 0x0000001b08087219 */ /* 0x088fe400000006ff */
[-CC-:B------:R-:W-:Y:S02]  /*b450*/  SHF.R.U64 R25, R23, R27.reuse, R6.reuse ;  /* 0x0000001b17197219 */ /* 0x180fe40000001206 */
[----:B------:R-:W-:Y:S02]  /*b460*/  LOP3.LUT R32, RZ, R8, RZ, 0x33, !PT ;  /* 0x00000008ff207212 */ /* 0x000fe400078e33ff */
[----:B------:R-:W-:Y:S01]  /*b470*/  SHF.R.U32.HI R9, RZ, R27, R6 ;  /* 0x0000001bff097219 */ /* 0x000fe20000011606 */
[----:B------:R-:W3:Y:S01]  /*b480*/  LDC R31, c[0x0][0x610] ;  /* 0x00018400ff1f7b82 */ /* 0x000ee20000000800 */
[----:B------:R-:W-:Y:S01]  /*b490*/  IMAD.MOV.U32 R8, RZ, RZ, R25 ;  /* 0x000000ffff087224 */ /* 0x000fe200078e0019 */
[----:B------:R-:W-:Y:S06]  /*b4a0*/  @!P0 BRA `(.L_x_293) ;  /* 0x0000000000288947 */ /* 0x000fec0003800000 */
        /* <DEDUP_REMOVED lines=10> */
.L_x_293:
[----:B------:R-:W-:Y:S02]  /*b550*/  ISETP.NE.AND P0, PT, R2, 0x1, PT ;  /* 0x000000010200780c */ /* 0x000fe40003f05270 */
[----:B-1----:R-:W-:Y:S01]  /*b560*/  SHF.R.U64 R6, R8, R24, R9 ;  /* 0x0000001808067219 */ /* 0x002fe20000001209 */
[----:B0-----:R-:W-:Y:S01]  /*b570*/  VIADD R9, R20, 0xffffffff ;  /* 0xffffffff14097836 */ /* 0x001fe20000000000 */
[----:B------:R-:W-:Y:S02]  /*b580*/  SHF.L.U32 R30, R30, R27, RZ ;  /* 0x0000001b1e1e7219 */ /* 0x000fe400000006ff */
[----:B------:R-:W-:Y:S01]  /*b590*/  LOP3.LUT R5, R23, R32, RZ, 0xc0, !PT ;  /* 0x0000002017057212 */ /* 0x000fe200078ec0ff */
[----:B------:R-:W-:-:S04]  /*b5a0*/  IMAD.MOV R8, RZ, RZ, -R6 ;  /* 0x000000ffff087224 */ /* 0x000fc800078e0a06 */
[----:B------:R-:W-:Y:S01]  /*b5b0*/  IMAD R6, R30, R6, R5 ;  /* 0x000000061e067224 */ /* 0x000fe200078e0205 */
[----:B------:R-:W-:Y:S01]  /*b5c0*/  LOP3.LUT R5, R14, R9, RZ, 0xc0, !PT ;  /* 0x000000090e057212 */ /* 0x000fe200078ec0ff */
[----:B------:R-:W-:Y:S02]  /*b5d0*/  @P0 IMAD R3, R7, R21, R4 ;  /* 0x0000001507030224 */ /* 0x000fe400078e0204 */
[----:B--2---:R-:W-:Y:S02]  /*b5e0*/  IMAD R4, R8, R26, R25 ;  /* 0x0000001a08047224 */ /* 0x004fe400078e0219 */
[----:B---3--:R-:W-:Y:S02]  /*b5f0*/  IMAD R3, R6, R31, R3 ;  /* 0x0000001f06037224 */ /* 0x008fe400078e0203 */
[----:B------:R-:W-:Y:S02]  /*b600*/  IMAD R4, R4, R20, R5 ;  /* 0x0000001404047224 */ /* 0x000fe400078e0205 */
[----:B------:R-:W-:-:S02]  /*b610*/  IMAD.MOV.U32 R8, RZ, RZ, 0x1 ;  /* 0x00000001ff087424 */ /* 0x000fc400078e00ff */
[----:B------:R-:W-:Y:S01]  /*b620*/  IMAD.MOV.U32 R6, RZ, RZ, R22 ;  /* 0x000000ffff067224 */ /* 0x000fe200078e0016 */
[----:B------:R-:W-:Y:S02]  /*b630*/  SEL R13, R4, R3, !P0 ;  /* 0x00000003040d7207 */ /* 0x000fe40004000000 */
[----:B------:R-:W-:-:S07]  /*b640*/  SEL R20, R3, R4, !P0 ;  /* 0x0000000403147207 */ /* 0x000fce0004000000 */
.L_x_291:
[----:B------:R-:W-:-:S08]  /*b650*/  NOP ;  /* 0x0000000000007918 */ /* 0x000fd00000000000 */
[----:B------:R-:W0:-:S00]  /*b660*/  USETMAXREG.DEALLOC.CTAPOOL 0x28 ;  /* 0x00000028000079c8 */ /* 0x000e0000080e0500 */
[----:B0-----:R-:W-:-:S13]  /*b670*/  ISETP.NE.AND P0, PT, R0, RZ, PT ;  /* 0x000000ff0000720c */ /* 0x001fda0003f05270 */
[----:B------:R-:W-:Y:S05]  /*b680*/  @P0 EXIT ;  /* 0x000000000000094d */ /* 0x000fea0003800000 */
[----:B------:R-:W-:Y:S01]  /*b690*/  LOP3.LUT P0, RZ, R8, 0xff, RZ, 0xc0, !PT ;  /* 0x000000ff08ff7812 */ /* 0x000fe2000780c0ff */
[----:B------:R-:W-:Y:S02]  /*b6a0*/  IMAD.MOV.U32 R0, RZ, RZ, 0x1 ;  /* 0x00000001ff007424 */ /* 0x000fe400078e00ff */
[----:B------:R-:W-:-:S10]  /*b6b0*/  IMAD.MOV.U32 R3, RZ, RZ, RZ ;  /* 0x000000ffff037224 */ /* 0x000fd400078e00ff */
[----:B------:R-:W-:Y:S05]  /*b6c0*/  @!P0 BRA `(.L_x_294) ;  /* 0x0000000c00708947 */ /* 0x000fea0003800000 */
[----:B------:R-:W0:Y:S01]  /*b6d0*/  LDC R0, c[0x0][0x28c] ;  /* 0x0000a300ff007b82 */ /* 0x000e220000000800 */
[----:B------:R-:W-:Y:S01]  /*b6e0*/  ULDC UR5, c[0x0][0x658] ;  /* 0x0001960000057ab9 */ /* 0x000fe20000000800 */
[----:B------:R-:W-:Y:S01]  /*b6f0*/  UMOV UR7, 0xffffffff ;  /* 0xffffffff00077882 */ /* 0x000fe20000000000 */
[----:B------:R-:W-:Y:S01]  /*b700*/  ULDC UR6, c[0x0][0xc] ;  /* 0x0000030000067ab9 */ /* 0x000fe20000000800 */
[----:B------:R-:W-:Y:S01]  /*b710*/  USHF.L.U32 UR9, UR7, UR5, URZ ;  /* 0x0000000507097299 */ /* 0x000fe2000800063f */
[----:B------:R-:W-:Y:S01]  /*b720*/  BSSY B0, `(.L_x_294) ;  /* 0x00000d6000007945 */ /* 0x000fe20003800000 */
[----:B------:R-:W-:Y:S01]  /*b730*/  UMOV UR8, 0x1 ;  /* 0x0000000100087882 */ /* 0x000fe20000000000 */
[----:B------:R-:W-:Y:S01]  /*b740*/  ULDC UR7, c[0x0][0x10] ;  /* 0x0000040000077ab9 */ /* 0x000fe20000000800 */
[----:B------:R-:W1:Y:S01]  /*b750*/  S2UR UR10, SR_CgaCtaId ;  /* 0x00000000000a79c3 */ /* 0x000e620000008800 */
[----:B------:R-:W-:Y:S01]  /*b760*/  UIMAD.WIDE.U32 UR6, UR6, UR7, URZ ;  /* 0x00000007060672a5 */ /* 0x000fe2000f8e003f */
[----:B------:R-:W-:Y:S01]  /*b770*/  IMAD.MOV.U32 R9, RZ, RZ, 0x1 ;  /* 0x00000001ff097424 */ /* 0x000fe200078e00ff */
[----:B------:R-:W-:Y:S01]  /*b780*/  USHF.L.U32 UR5, UR8, UR5, URZ ;  /* 0x0000000508057299 */ /* 0x000fe2000800063f */
[----:B------:R-:W-:Y:S01]  /*b790*/  LOP3.LUT R8, R19, 0x2, RZ, 0xfc, !PT ;  /* 0x0000000213087812 */ /* 0x000fe200078efcff */
[----:B------:R-:W-:Y:S01]  /*b7a0*/  ULDC UR4, c[0x0][0x600] ;  /* 0x0001800000047ab9 */ /* 0x000fe20000000800 */
[----:B------:R-:W-:Y:S01]  /*b7b0*/  ULDC UR8, c[0x0][0x14] ;  /* 0x0000050000087ab9 */ /* 0x000fe20000000800 */
[----:B------:R-:W-:-:S02]  /*b7c0*/  UIADD3 UR4, UR4, -0x1, URZ ;  /* 0xffffffff04047890 */ /* 0x000fc4000fffe03f */
[----:B------:R-:W-:Y:S02]  /*b7d0*/  UIMAD.WIDE.U32 UR30, UR6, UR8, URZ ;  /* 0x00000008061e72a5 */ /* 0x000fe4000f8e003f */
[----:B------:R-:W-:Y:S02]  /*b7e0*/  UIMAD UR7, UR7, UR8, URZ ;  /* 0x00000008070772a4 */ /* 0x000fe4000f8e023f */
[----:B------:R-:W-:Y:S02]  /*b7f0*/  ULOP3.LUT UR6, URZ, UR9, URZ, 0x33, !UPT ;  /* 0x000000093f067292 */ /* 0x000fe4000f8e333f */
[----:B------:R-:W-:Y:S01]  /*b800*/  UIADD3 UR7, UR31, UR7, URZ ;  /* 0x000000071f077290 */ /* 0x000fe2000fffe03f */
[----:B0-----:R-:W-:Y:S01]  /*b810*/  VIADD R0, R0, 0x3f ;  /* 0x0000003f00007836 */ /* 0x001fe20000000000 */
[----:B------:R-:W-:-:S04]  /*b820*/  ULDC.64 UR38, c[0x0][0x198] ;  /* 0x0000660000267ab9 */ /* 0x000fc80000000a00 */
[----:B------:R-:W-:Y:S01]  /*b830*/  SHF.R.S32.HI R3, RZ, 0x1f, R0 ;  /* 0x0000001fff037819 */ /* 0x000fe20000011400 */
[----:B-1----:R-:W-:-:S03]  /*b840*/  IMAD.U32 R11, RZ, RZ, UR10 ;  /* 0x0000000aff0b7e24 */ /* 0x002fc6000f8e00ff */
[----:B------:R-:W-:Y:S01]  /*b850*/  LEA.HI R3, R3, R0, RZ, 0x6 ;  /* 0x0000000003037211 */ /* 0x000fe200078f30ff */
[----:B------:R-:W-:-:S03]  /*b860*/  IMAD.MOV.U32 R0, RZ, RZ, 0x1 ;  /* 0x00000001ff007424 */ /* 0x000fc600078e00ff */
[----:B------:R-:W-:Y:S01]  /*b870*/  SHF.R.S32.HI R10, RZ, 0x6, R3 ;  /* 0x00000006ff0a7819 */ /* 0x000fe20000011403 */
[----:B------:R-:W-:-:S04]  /*b880*/  IMAD.MOV.U32 R3, RZ, RZ, RZ ;  /* 0x000000ffff037224 */ /* 0x000fc800078e00ff */
[----:B------:R-:W-:-:S07]  /*b890*/  VIADD R12, R10, 0x1 ;  /* 0x000000010a0c7836 */ /* 0x000fce0000000000 */
.L_x_305:
[----:B------:R-:W-:-:S03]  /*b8a0*/  UMOV UR8, 0xffffffff ;  /* 0xffffffff00087882 */ /* 0x000fc60000000000 */
[----:B------:R-:W-:Y:S05]  /*b8b0*/  BRA.DIV UR8, `(.L_x_295) ;  /* 0x0000000e08b87947 */ /* 0x000fea000b800000 */
[----:B------:R-:W-:-:S13]  /*b8c0*/  ELECT P6, URZ, PT ;  /* 0x00000000003f782f */ /* 0x000fda00038c0000 */
.L_x_315:
[----:B------:R-:W0:Y:S01]  /*b8d0*/  LDC R4, c[0x0][0x28c] ;  /* 0x0000a300ff047b82 */ /* 0x000e220000000800 */
[----:B------:R-:W-:Y:S01]  /*b8e0*/  BSSY B1, `(.L_x_296) ;  /* 0x0000047000017945 */ /* 0x000fe20003800000 */
[----:B0-----:R-:W-:-:S13]  /*b8f0*/  ISETP.LT.OR P6, PT, R4, 0x1, !P6 ;  /* 0x000000010400780c */ /* 0x001fda00077c1670 */
[----:B------:R-:W-:Y:S05]  /*b900*/  @P6 BRA `(.L_x_297) ;  /* 0x0000000400106947 */ /* 0x000fea0003800000 */
[----:B------:R-:W-:Y:S02]  /*b910*/  IMAD R20, R20, 0x2, R11 ;  /* 0x0000000214147824 */ /* 0x000fe400078e020b */
[----:B------:R-:W-:Y:S02]  /*b920*/  IMAD.SHL.U32 R15, R13, 0x80, RZ ;  /* 0x000000800d0f7824 */ /* 0x000fe400078e00ff */
[----:B------:R-:W-:Y:S02]  /*b930*/  IMAD.MOV.U32 R22, RZ, RZ, RZ ;  /* 0x000000ffff167224 */ /* 0x000fe400078e00ff */
[----:B------:R-:W-:Y:S02]  /*b940*/  IMAD.MOV.U32 R4, RZ, RZ, R12 ;  /* 0x000000ffff047224 */ /* 0x000fe400078e000c */
[----:B------:R-:W-:Y:S02]  /*b950*/  IMAD.MOV.U32 R5, RZ, RZ, R0 ;  /* 0x000000ffff057224 */ /* 0x000fe400078e0000 */
[----:B------:R-:W-:-:S02]  /*b960*/  IMAD.MOV.U32 R14, RZ, RZ, R3 ;  /* 0x000000ffff0e7224 */ /* 0x000fc400078e0003 */
[----:B------:R-:W-:-:S07]  /*b970*/  IMAD.SHL.U32 R21, R20, 0x80, RZ ;  /* 0x0000008014157824 */ /* 0x000fce00078e00ff */
.L_x_300:
[----:B------:R-:W0:Y:S01]  /*b980*/  S2UR UR8, SR_CgaCtaId ;  /* 0x00000000000879c3 */ /* 0x000e220000008800 */
[----:B------:R-:W-:Y:S02]  /*b990*/  MOV R20, 0x400 ;  /* 0x0000040000147802 */ /* 0x000fe40000000f00 */
[----:B------:R-:W-:Y:S02]  /*b9a0*/  SHF.L.U32 R7, R5, 0x1f, RZ ;  /* 0x0000001f05077819 */ /* 0x000fe400000006ff */
[----:B------:R-:W-:-:S13]  /*b9b0*/  LOP3.LUT P1, RZ, R18, 0x7f, RZ, 0xc0, !PT ;  /* 0x0000007f12ff7812 */ /* 0x000fda000782c0ff */
[----:B------:R-:W1:Y:S01]  /*b9c0*/  @!P1 LDC R13, c[0x0][0x500] ;  /* 0x00014000ff0d9b82 */ /* 0x000e620000000800 */
[----:B0-----:R-:W-:-:S05]  /*b9d0*/  IMAD.U32 R11, RZ, RZ, UR8 ;  /* 0x00000008ff0b7e24 */ /* 0x001fca000f8e00ff */
[----:B------:R-:W-:-:S05]  /*b9e0*/  LEA R23, R11, R20, 0x18 ;  /* 0x000000140b177211 */ /* 0x000fca00078ec0ff */
[----:B------:R-:W-:-:S04]  /*b9f0*/  IMAD R20, R14, 0x8, R23 ;  /* 0x000000080e147824 */ /* 0x000fc800078e0217 */
[----:B------:R-:W0:Y:S02]  /*ba00*/  SYNCS.PHASECHK.TRANS64.TRYWAIT P0, [R20+URZ+0x18], R7 ;  /* 0x00001807140075a7 */ /* 0x000e24000800017f */
[----:B01----:R-:W-:Y:S05]  /*ba10*/  @!P0 BRA `(.L_x_298) ;  /* 0x0000000c00808947 */ /* 0x003fea0003800000 */
.L_x_316:
[----:B0-----:R-:W-:Y:S01]  /*ba20*/  PRMT R7, R8, 0x9910, RZ ;  /* 0x0000991008077816 */ /* 0x001fe200000000ff */
[----:B------:R0:W-:Y:S03]  /*ba30*/  @!P1 SYNCS.ARRIVE.TRANS64 RZ, [R20+URZ], R13 ;  /* 0x0000000d14ff99a7 */ /* 0x0001e6000800003f */
[----:B------:R-:W-:-:S13]  /*ba40*/  ISETP.NE.AND P0, PT, R7, 0x2, PT ;  /* 0x000000020700780c */ /* 0x000fda0003f05270 */
[----:B0-----:R-:W-:Y:S05]  /*ba50*/  @P0 BRA `(.L_x_299) ;  /* 0x0000000000040947 */ /* 0x001fea0003800000 */
[----:B------:R-:W-:Y:S01]  /*ba60*/  BPT.TRAP 0x1 ;  /* 0x000000040000795c */ /* 0x000fe20000300000 */
.L_x_299:
[----:B------:R-:W-:Y:S01]  /*ba70*/  IMAD R7, R14, 0x4, R11 ;  /* 0x000000040e077824 */ /* 0x000fe200078e020b */
[----:B------:R-:W-:Y:S01]  /*ba80*/  R2UR UR34, R22 ;  /* 0x00000000162272ca */ /* 0x000fe200000e0000 */
[----:B------:R-:W-:Y:S01]  /*ba90*/  VIADD R4, R4, 0xffffffff ;  /* 0xffffffff04047836 */ /* 0x000fe20000000000 */
[----:B------:R-:W-:Y:S01]  /*baa0*/  R2UR UR33, R20 ;  /* 0x00000000142172ca */ /* 0x000fe200000e0000 */
[----:B------:R-:W-:Y:S01]  /*bab0*/  IMAD.SHL.U32 R7, R7, 0x1000, RZ ;  /* 0x0000100007077824 */ /* 0x000fe200078e00ff */
[----:B------:R-:W-:Y:S01]  /*bac0*/  R2UR UR36, R6 ;  /* 0x00000000062472ca */ /* 0x000fe200000e0000 */
[----:B------:R-:W-:Y:S01]  /*bad0*/  UIADD3 UR14, UP0, UR38, 0xf0, URZ ;  /* 0x000000f0260e7890 */ /* 0x000fe2000ff1e03f */
[----:B------:R-:W-:Y:S01]  /*bae0*/  R2UR UR35, R21 ;  /* 0x00000000152372ca */ /* 0x000fe200000e0000 */
[--C-:B------:R-:W-:Y:S01]  /*baf0*/  IMAD R7, R7, 0x4, R23.reuse ;  /* 0x0000000407077824 */ /* 0x100fe200078e0217 */
[----:B------:R-:W-:Y:S01]  /*bb00*/  R2UR UR19, R15 ;  /* 0x000000000f1372ca */ /* 0x000fe200000e0000 */
[----:B------:R-:W-:Y:S01]  /*bb10*/  IMAD R23, R14, 0x8000, R23 ;  /* 0x000080000e177824 */ /* 0x000fe200078e0217 */
[----:B------:R-:W-:Y:S01]  /*bb20*/  UIADD3 UR40, UP1, UR38, 0x1f0, URZ ;  /* 0x000001f026287890 */ /* 0x000fe2000ff3e03f */
[----:B------:R-:W-:Y:S01]  /*bb30*/  ISETP.GT.AND P1, PT, R4, 0x1, PT ;  /* 0x000000010400780c */ /* 0x000fe20003f24270 */
[----:B------:R-:W-:Y:S01]  /*bb40*/  UIADD3.X UR15, URZ, UR39, URZ, UP0, !UPT ;  /* 0x000000273f0f7290 */ /* 0x000fe200087fe43f */
[----:B------:R-:W-:Y:S01]  /*bb50*/  R2UR UR24, R7 ;  /* 0x00000000071872ca */ /* 0x000fe200000e0000 */
[----:B------:R-:W-:Y:S01]  /*bb60*/  UIADD3 UR26, UR34, 0x20, URZ ;  /* 0x00000020221a7890 */ /* 0x000fe2000fffe03f */
[----:B------:R-:W-:Y:S01]  /*bb70*/  R2UR UR8, R23 ;  /* 0x00000000170872ca */ /* 0x000fe200000e0000 */
[----:B------:R-:W-:Y:S01]  /*bb80*/  UIADD3.X UR41, URZ, UR39, URZ, UP1, !UPT ;  /* 0x000000273f297290 */ /* 0x000fe20008ffe43f */
[----:B------:R-:W-:Y:S01]  /*bb90*/  VIADD R14, R14, 0x1 ;  /* 0x000000010e0e7836 */ /* 0x000fe20000000000 */
[----:B------:R-:W-:Y:S01]  /*bba0*/  UMOV UR13, 0x30000 ;  /* 0x00030000000d7882 */ /* 0x000fe20000000000 */
[----:B------:R-:W-:Y:S01]  /*bbb0*/  UMOV UR22, 0x0 ;  /* 0x0000000000167882 */ /* 0x000fe20000000000 */
[----:B------:R-:W-:Y:S01]  /*bbc0*/  UMOV UR23, 0x10000000 ;  /* 0x1000000000177882 */ /* 0x000fe20000000000 */
[----:B------:R-:W-:Y:S01]  /*bbd0*/  UMOV UR25, UR33 ;  /* 0x0000002100197c82 */ /* 0x000fe20008000000 */
[----:B------:R-:W-:Y:S01]  /*bbe0*/  ISETP.NE.AND P0, PT, R14, 0x3, PT ;  /* 0x000000030e00780c */ /* 0x000fe20003f05270 */
[----:B------:R-:W-:Y:S01]  /*bbf0*/  UMOV UR28, UR36 ;  /* 0x00000024001c7c82 */ /* 0x000fe20008000000 */
[----:B------:R-:W-:Y:S01]  /*bc00*/  UMOV UR27, UR35 ;  /* 0x00000023001b7c82 */ /* 0x000fe20008000000 */
[----:B------:R-:W-:Y:S01]  /*bc10*/  UMOV UR17, UR33 ;  /* 0x0000002100117c82 */ /* 0x000fe20008000000 */
[----:B------:R-:W-:Y:S01]  /*bc20*/  UIADD3 UR32, UR24, 0x100, URZ ;  /* 0x0000010018207890 */ /* 0x000fe2000fffe03f */
[----:B------:R-:W-:Y:S01]  /*bc30*/  SEL R20, RZ, 0x1, P0 ;  /* 0x00000001ff147807 */ /* 0x000fe20000000000 */
[----:B------:R-:W-:Y:S01]  /*bc40*/  UIADD3 UR24, UR24, 0x8100, URZ ;  /* 0x0000810018187890 */ /* 0x000fe2000fffe03f */
[----:B------:R-:W-:Y:S01]  /*bc50*/  VIADD R22, R22, 0x40 ;  /* 0x0000004016167836 */ /* 0x000fe20000000000 */
[----:B------:R-:W-:Y:S01]  /*bc60*/  UIADD3 UR16, UR8, 0x30100, URZ ;  /* 0x0003010008107890 */ /* 0x000fe2000fffe03f */
[----:B------:R-:W-:Y:S01]  /*bc70*/  LOP3.LUT R5, R5, R20, RZ, 0x3c, !PT ;  /* 0x0000001405057212 */ /* 0x000fe200078e3cff */
[----:B------:R-:W-:Y:S01]  /*bc80*/  UIADD3 UR8, UR8, 0x34100, URZ ;  /* 0x0003410008087890 */ /* 0x000fe2000fffe03f */
[----:B------:R-:W-:Y:S01]  /*bc90*/  SEL R14, R14, RZ, P0 ;  /* 0x000000ff0e0e7207 */ /* 0x000fe20000000000 */
[----:B------:R-:W-:Y:S01]  /*bca0*/  UMOV UR18, UR34 ;  /* 0x0000002200127c82 */ /* 0x000fe20008000000 */
[----:B------:R-:W-:Y:S01]  /*bcb0*/  UMOV UR20, UR36 ;  /* 0x0000002400147c82 */ /* 0x000fe20008000000 */
[----:B------:R0:W-:Y:S01]  /*bcc0*/  UTMALDG.3D.MULTICAST [UR32], [UR14], UR13, desc[UR22] ;  /* 0x000016200e0073b4 */ /* 0x0001e2000801180d */
[----:B------:R-:W-:Y:S01]  /*bcd0*/  UMOV UR9, UR33 ;  /* 0x0000002100097c82 */ /* 0x000fe20008000000 */
[----:B------:R-:W-:Y:S01]  /*bce0*/  UMOV UR11, UR19 ;  /* 0x00000013000b7c82 */ /* 0x000fe20008000000 */
[----:B------:R-:W-:Y:S01]  /*bcf0*/  UMOV UR12, UR36 ;  /* 0x00000024000c7c82 */ /* 0x000fe20008000000 */
[----:B------:R-:W-:Y:S01]  /*bd00*/  UMOV UR10, UR26 ;  /* 0x0000001a000a7c82 */ /* 0x000fe20008000000 */
[----:B------:R0:W-:Y:S01]  /*bd10*/  UTMALDG.3D.MULTICAST [UR24], [UR14], UR13, desc[UR22] ;  /* 0x000016180e0073b4 */ /* 0x0001e2000801180d */
[----:B------:R0:W-:Y:S01]  /*bd20*/  UTMALDG.3D [UR16], [UR40], desc[UR22] ;  /* 0x00001610280075b4 */ /* 0x0001e20008011000 */
[----:B------:R0:W-:Y:S02]  /*bd30*/  UTMALDG.3D [UR8], [UR40], desc[UR22] ;  /* 0x00001608280075b4 */ /* 0x0001e40008011000 */
[----:B0-----:R-:W-:Y:S05]  /*bd40*/  @P1 BRA `(.L_x_300) ;  /* 0xfffffffc000c1947 */ /* 0x001fea000383ffff */
.L_x_297:
[----:B------:R-:W-:Y:S05]  /*bd50*/  BSYNC B1 ;  /* 0x0000000000017941 */ /* 0x000fea0003800000 */
.L_x_296:
[----:B------:R-:W-:Y:S01]  /*bd60*/  LOP3.LUT P1, RZ, R9, 0xff, RZ, 0xc0, !PT ;  /* 0x000000ff09ff7812 */ /* 0x000fe2000782c0ff */
[C---:B------:R-:W-:Y:S01]  /*bd70*/  IMAD.IADD R6, R10.reuse, 0x1, R3 ;  /* 0x000000010a067824 */ /* 0x040fe200078e0203 */
[----:B------:R-:W-:Y:S01]  /*bd80*/  ULDC.64 UR8, c[0x0][0x650] ;  /* 0x0001940000087ab9 */ /* 0x000fe20000000a00 */
[----:B------:R-:W-:Y:S01]  /*bd90*/  ISETP.GE.U32.AND P2, PT, R10, 0x3, PT ;  /* 0x000000030a00780c */ /* 0x000fe20003f46070 */
[----:B------:R-:W-:Y:S01]  /*bda0*/  BSSY B1, `(.L_x_301) ;  /* 0x000006b000017945 */ /* 0x000fe20003800000 */
[----:B------:R-:W-:Y:S01]  /*bdb0*/  IMAD.MOV.U32 R20, RZ, RZ, -0x1 ;  /* 0xffffffffff147424 */ /* 0x000fe200078e00ff */
[----:B------:R-:W-:Y:S01]  /*bdc0*/  ISETP.GT.U32.AND P0, PT, R6, 0x2, PT ;  /* 0x000000020600780c */ /* 0x000fe20003f04070 */
[----:B------:R-:W-:Y:S01]  /*bdd0*/  IMAD.MOV.U32 R13, RZ, RZ, -0x1 ;  /* 0xffffffffff0d7424 */ /* 0x000fe200078e00ff */
[----:B------:R-:W-:Y:S02]  /*bde0*/  PRMT R9, RZ, 0x7610, R9 ;  /* 0x00007610ff097816 */ /* 0x000fe40000000009 */
[----:B------:R-:W-:-:S03]  /*bdf0*/  ISETP.LT.U32.AND P0, PT, R10, 0x3, P0 ;  /* 0x000000030a00780c */ /* 0x000fc60000701070 */
[----:B------:R-:W0:Y:S01]  /*be00*/  @P1 S2R R11, SR_CgaCtaId ;  /* 0x00000000000b1919 */ /* 0x000e220000008800 */
[----:B------:R-:W-:-:S04]  /*be10*/  @P1 MOV R4, 0x400 ;  /* 0x0000040000041802 */ /* 0x000fc80000000f00 */
[----:B0-----:R-:W-:Y:S01]  /*be20*/  @P1 LEA R3, R11, R4, 0x18 ;  /* 0x000000040b031211 */ /* 0x001fe200078ec0ff */
[----:B------:R-:W-:-:S03]  /*be30*/  IMAD.WIDE.U32 R4, R6, -0x55555555, RZ ;  /* 0xaaaaaaab06047825 */ /* 0x000fc600078e00ff */
[----:B------:R0:W-:Y:S01]  /*be40*/  @P1 SYNCS.ARRIVE.TRANS64.A1T0 RZ, [R3+URZ+0x48], RZ ;  /* 0x000048ff03ff19a7 */ /* 0x0001e2000810003f */
[----:B------:R-:W-:Y:S02]  /*be50*/  IADD3 R16, P1, R16, UR30, RZ ;  /* 0x0000001e10107c10 */ /* 0x000fe4000ff3e0ff */
[----:B------:R-:W-:Y:S02]  /*be60*/  SHF.R.U32.HI R5, RZ, 0x1, R5 ;  /* 0x00000001ff057819 */ /* 0x000fe40000011605 */
[----:B------:R-:W-:Y:S02]  /*be70*/  IADD3.X R17, R17, UR7, RZ, P1, !PT ;  /* 0x0000000711117c10 */ /* 0x000fe40008ffe4ff */
[----:B------:R-:W-:Y:S02]  /*be80*/  PRMT R4, RZ, 0x7610, R4 ;  /* 0x00007610ff047816 */ /* 0x000fe40000000004 */
[----:B0-----:R-:W-:Y:S02]  /*be90*/  SEL R3, RZ, 0x1, !P0 ;  /* 0x00000001ff037807 */ /* 0x001fe40004000000 */
[----:B------:R-:W-:-:S02]  /*bea0*/  ISETP.GE.U32.AND P0, PT, R16, UR8, PT ;  /* 0x0000000810007c0c */ /* 0x000fc4000bf06070 */
[----:B------:R-:W-:Y:S01]  /*beb0*/  LOP3.LUT R0, R0, R3, RZ, 0x3c, !PT ;  /* 0x0000000300007212 */ /* 0x000fe200078e3cff */
[----:B------:R-:W-:Y:S01]  /*bec0*/  IMAD R3, R5, -0x3, R6 ;  /* 0xfffffffd05037824 */ /* 0x000fe200078e0206 */
[----:B------:R-:W-:Y:S01]  /*bed0*/  ISETP.GE.U32.AND.EX P0, PT, R17, UR9, PT, P0 ;  /* 0x0000000911007c0c */ /* 0x000fe2000bf06100 */
[----:B------:R-:W-:Y:S01]  /*bee0*/  IMAD.MOV.U32 R6, RZ, RZ, -0x1 ;  /* 0xffffffffff067424 */ /* 0x000fe200078e00ff */
[----:B------:R-:W-:-:S11]  /*bef0*/  @P2 LOP3.LUT R0, R0, 0x1, R5, 0x78, !PT ;  /* 0x0000000100002812 */ /* 0x000fd600078e7805 */
[----:B------:R-:W-:Y:S05]  /*bf00*/  @P0 BRA `(.L_x_302) ;  /* 0x0000000400500947 */ /* 0x000fea0003800000 */
[----:B------:R-:W0:Y:S01]  /*bf10*/  S2R R15, SR_CTAID.X ;  /* 0x00000000000f7919 */ /* 0x000e220000002500 */
[----:B------:R-:W-:Y:S01]  /*bf20*/  ULDC.64 UR8, c[0x0][0x628] ;  /* 0x00018a0000087ab9 */ /* 0x000fe20000000a00 */
[----:B------:R-:W1:Y:S01]  /*bf30*/  LDC R20, c[0x0][0x144] ;  /* 0x00005100ff147b82 */ /* 0x000e620000000800 */
[----:B------:R-:W-:Y:S01]  /*bf40*/  ISETP.NE.U32.AND P0, PT, RZ, UR8, PT ;  /* 0x00000008ff007c0c */ /* 0x000fe2000bf05070 */
[----:B------:R-:W2:Y:S01]  /*bf50*/  S2R R13, SR_CTAID.Y ;  /* 0x00000000000d7919 */ /* 0x000ea20000002600 */
[----:B------:R-:W-:Y:S01]  /*bf60*/  ULDC UR11, c[0x0][0x630] ;  /* 0x00018c00000b7ab9 */ /* 0x000fe20000000800 */
[----:B------:R-:W-:Y:S01]  /*bf70*/  ULDC UR12, c[0x0][0x150] ;  /* 0x00005400000c7ab9 */ /* 0x000fe20000000800 */
[----:B------:R-:W-:Y:S01]  /*bf80*/  ISETP.NE.AND.EX P0, PT, RZ, UR9, PT, P0 ;  /* 0x00000009ff007c0c */ /* 0x000fe2000bf05300 */
[----:B------:R-:W-:Y:S02]  /*bf90*/  IMAD.MOV.U32 R4, RZ, RZ, R16 ;  /* 0x000000ffff047224 */ /* 0x000fe400078e0010 */
[----:B------:R-:W-:Y:S01]  /*bfa0*/  IMAD.MOV.U32 R5, RZ, RZ, R17 ;  /* 0x000000ffff057224 */ /* 0x000fe200078e0011 */
[----:B0-----:R-:W-:-:S09]  /*bfb0*/  I2FP.F32.U32 R22, R15 ;  /* 0x0000000f00167245 */ /* 0x001fd20000201000 */
[----:B------:R-:W-:Y:S05]  /*bfc0*/  @!P0 BRA `(.L_x_303) ;  /* 0x0000000000288947 */ /* 0x000fea0003800000 */
[----:B------:R-:W-:Y:S02]  /*bfd0*/  ULDC UR10, c[0x0][0x634] ;  /* 0x00018d00000a7ab9 */ /* 0x000fe40000000800 */
[----:B------:R-:W-:-:S05]  /*bfe0*/  IADD3 R5, P0, R16, UR10, RZ ;  /* 0x0000000a10057c10 */ /* 0x000fca000ff1e0ff */
[----:B------:R-:W-:-:S04]  /*bff0*/  IMAD.X R21, RZ, RZ, R17, P0 ;  /* 0x000000ffff157224 */ /* 0x000fc800000e0611 */
[----:B------:R-:W-:-:S04]  /*c000*/  IMAD.WIDE.U32 R6, R21, UR8, RZ ;  /* 0x0000000815067c25 */ /* 0x000fc8000f8e00ff */
[----:B------:R-:W-:-:S04]  /*c010*/  IMAD.WIDE.U32 R6, P0, R5, UR9, R6 ;  /* 0x0000000905067c25 */ /* 0x000fc8000f800006 */
[----:B------:R-:W-:-:S04]  /*c020*/  IMAD.WIDE.U32 R4, R5, UR8, RZ ;  /* 0x0000000805047c25 */ /* 0x000fc8000f8e00ff */
[----:B------:R-:W-:Y:S01]  /*c030*/  IMAD.MOV.U32 R4, RZ, RZ, R7 ;  /* 0x000000ffff047224 */ /* 0x000fe200078e0007 */
[----:B------:R-:W-:Y:S01]  /*c040*/  IADD3 RZ, P1, R5, R6, RZ ;  /* 0x0000000605ff7210 */ /* 0x000fe20007f3e0ff */
[----:B------:R-:W-:-:S04]  /*c050*/  IMAD.X R5, RZ, RZ, RZ, P0 ;  /* 0x000000ffff057224 */ /* 0x000fc800000e06ff */
[----:B------:R-:W-:-:S08]  /*c060*/  IMAD.WIDE.U32.X R4, R21, UR9, R4, P1 ;  /* 0x0000000915047c25 */ /* 0x000fd000088e0404 */
.L_x_303:
[----:B------:R-:W-:Y:S01]  /*c070*/  FMUL R22, R22, UR12 ;  /* 0x0000000c16167c20 */ /* 0x000fe20008400000 */
[--C-:B------:R-:W-:Y:S01]  /*c080*/  SHF.R.U64 R14, R4, UR11, R5.reuse ;  /* 0x0000000b040e7c19 */ /* 0x100fe20008001205 */
[----:B------:R-:W-:Y:S01]  /*c090*/  ULDC.64 UR8, c[0x0][0x620] ;  /* 0x0001880000087ab9 */ /* 0x000fe20000000a00 */
[----:B------:R-:W-:Y:S01]  /*c0a0*/  SHF.R.U32.HI R4, RZ, UR11, R5 ;  /* 0x0000000bff047c19 */ /* 0x000fe20008011605 */
[----:B------:R-:W-:Y:S01]  /*c0b0*/  ULDC.64 UR10, c[0x0][0x640] ;  /* 0x00019000000a7ab9 */ /* 0x000fe20000000a00 */
[----:B------:R-:W-:Y:S01]  /*c0c0*/  IADD3 R5, P0, RZ, -R14, RZ ;  /* 0x8000000eff057210 */ /* 0x000fe20007f1e0ff */
[----:B------:R-:W0:Y:S04]  /*c0d0*/  F2I.U32.TRUNC.NTZ R22, R22 ;  /* 0x0000001600167305 */ /* 0x000e28000020f000 */
[----:B------:R-:W-:Y:S01]  /*c0e0*/  IMAD.X R4, RZ, RZ, ~R4, P0 ;  /* 0x000000ffff047224 */ /* 0x000fe200000e0e04 */
[----:B------:R-:W-:-:S03]  /*c0f0*/  ISETP.NE.U32.AND P0, PT, RZ, UR10, PT ;  /* 0x0000000aff007c0c */ /* 0x000fc6000bf05070 */
[----:B------:R-:W-:Y:S01]  /*c100*/  IMAD R4, R4, UR8, RZ ;  /* 0x0000000804047c24 */ /* 0x000fe2000f8e02ff */
[----:B------:R-:W-:-:S03]  /*c110*/  ISETP.NE.AND.EX P0, PT, RZ, UR11, PT, P0 ;  /* 0x0000000bff007c0c */ /* 0x000fc6000bf05300 */
[C---:B------:R-:W-:Y:S01]  /*c120*/  IMAD R7, R5.reuse, UR9, R4 ;  /* 0x0000000905077c24 */ /* 0x040fe2000f8e0204 */
[----:B------:R-:W-:Y:S01]  /*c130*/  ULDC UR9, c[0x0][0x154] ;  /* 0x0000550000097ab9 */ /* 0x000fe20000000800 */
[----:B------:R-:W-:Y:S01]  /*c140*/  IMAD.WIDE.U32 R4, R5, UR8, R16 ;  /* 0x0000000805047c25 */ /* 0x000fe2000f8e0010 */
[----:B------:R-:W-:-:S03]  /*c150*/  ULDC UR8, c[0x0][0x618] ;  /* 0x0001860000087ab9 */ /* 0x000fc60000000800 */
[----:B0-----:R-:W-:Y:S02]  /*c160*/  IMAD.MOV R6, RZ, RZ, -R22 ;  /* 0x000000ffff067224 */ /* 0x001fe400078e0a16 */
[----:B------:R-:W-:Y:S02]  /*c170*/  IMAD.IADD R5, R5, 0x1, R7 ;  /* 0x0000000105057824 */ /* 0x000fe400078e0207 */
[----:B-1----:R-:W-:Y:S01]  /*c180*/  IMAD R15, R20, R6, R15 ;  /* 0x00000006140f7224 */ /* 0x002fe200078e020f */
[----:B--2---:R-:W-:Y:S01]  /*c190*/  I2FP.F32.U32 R6, R13 ;  /* 0x0000000d00067245 */ /* 0x004fe20000201000 */
[----:B------:R-:W0:Y:S01]  /*c1a0*/  LDC R20, c[0x0][0x148] ;  /* 0x00005200ff147b82 */ /* 0x000e220000000800 */
[--C-:B------:R-:W-:Y:S02]  /*c1b0*/  SHF.R.U64 R21, R4, UR8, R5.reuse ;  /* 0x0000000804157c19 */ /* 0x100fe40008001205 */
[----:B------:R-:W-:Y:S01]  /*c1c0*/  SHF.R.U32.HI R4, RZ, UR8, R5 ;  /* 0x00000008ff047c19 */ /* 0x000fe20008011605 */
[----:B------:R-:W-:Y:S01]  /*c1d0*/  FMUL R6, R6, UR9 ;  /* 0x0000000906067c20 */ /* 0x000fe20008400000 */
[----:B------:R-:W-:-:S02]  /*c1e0*/  ULDC UR8, c[0x0][0x608] ;  /* 0x0001820000087ab9 */ /* 0x000fc40000000800 */
[--C-:B------:R-:W-:Y:S01]  /*c1f0*/  SHF.R.U64 R23, R21, UR8, R4.reuse ;  /* 0x0000000815177c19 */ /* 0x100fe20008001204 */
[----:B------:R1:W2:Y:S01]  /*c200*/  F2I.U32.TRUNC.NTZ R24, R6 ;  /* 0x0000000600187305 */ /* 0x0002a2000020f000 */
[----:B------:R-:W-:Y:S01]  /*c210*/  SHF.R.U32.HI R4, RZ, UR8, R4 ;  /* 0x00000008ff047c19 */ /* 0x000fe20008011604 */
[----:B------:R-:W-:-:S03]  /*c220*/  ULDC UR8, c[0x0][0x658] ;  /* 0x0001960000087ab9 */ /* 0x000fc60000000800 */
[--C-:B------:R-:W-:Y:S02]  /*c230*/  SHF.R.U64 R22, R23, UR8, R4.reuse ;  /* 0x0000000817167c19 */ /* 0x100fe40008001204 */
[----:B------:R-:W-:-:S03]  /*c240*/  SHF.R.U32.HI R25, RZ, UR8, R4 ;  /* 0x00000008ff197c19 */ /* 0x000fc60008011604 */
[----:B------:R-:W-:Y:S02]  /*c250*/  IMAD.MOV.U32 R4, RZ, RZ, R22 ;  /* 0x000000ffff047224 */ /* 0x000fe400078e0016 */
[----:B------:R-:W-:Y:S01]  /*c260*/  IMAD.MOV.U32 R5, RZ, RZ, R25 ;  /* 0x000000ffff057224 */ /* 0x000fe200078e0019 */
[----:B-1----:R-:W-:Y:S06]  /*c270*/  @!P0 BRA `(.L_x_304) ;  /* 0x0000000000288947 */ /* 0x002fec0003800000 */
        /* <DEDUP_REMOVED lines=10> */
.L_x_304:
[----:B------:R-:W-:Y:S01]  /*c320*/  ISETP.NE.AND P0, PT, R2, 0x1, PT ;  /* 0x000000010200780c */ /* 0x000fe20003f05270 */
[----:B------:R-:W-:Y:S01]  /*c330*/  ULDC UR8, c[0x0][0x648] ;  /* 0x0001920000087ab9 */ /* 0x000fe20000000800 */
[----:B------:R-:W-:Y:S01]  /*c340*/  LOP3.LUT R23, R23, UR6, RZ, 0xc0, !PT ;  /* 0x0000000617177c12 */ /* 0x000fe2000f8ec0ff */
[----:B--2---:R-:W-:Y:S01]  /*c350*/  IMAD.MOV R24, RZ, RZ, -R24 ;  /* 0x000000ffff187224 */ /* 0x004fe200078e0a18 */
[----:B------:R-:W-:Y:S01]  /*c360*/  SHF.R.U64 R4, R4, UR8, R5 ;  /* 0x0000000804047c19 */ /* 0x000fe20008001205 */
[----:B------:R-:W-:Y:S01]  /*c370*/  ULDC UR8, c[0x0][0x638] ;  /* 0x00018e0000087ab9 */ /* 0x000fe20000000800 */
[----:B------:R-:W-:Y:S01]  /*c380*/  LOP3.LUT R21, R21, UR4, RZ, 0xc0, !PT ;  /* 0x0000000415157c12 */ /* 0x000fe2000f8ec0ff */
[----:B------:R-:W-:Y:S01]  /*c390*/  ULDC UR9, c[0x0][0x610] ;  /* 0x0001840000097ab9 */ /* 0x000fe20000000800 */
[----:B------:R-:W-:Y:S02]  /*c3a0*/  IMAD.MOV.U32 R6, RZ, RZ, R14 ;  /* 0x000000ffff067224 */ /* 0x000fe400078e000e */
[----:B------:R-:W-:-:S02]  /*c3b0*/  IMAD.MOV R5, RZ, RZ, -R4 ;  /* 0x000000ffff057224 */ /* 0x000fc400078e0a04 */
[----:B------:R-:W-:Y:S02]  /*c3c0*/  IMAD R4, R4, UR5, R23 ;  /* 0x0000000504047c24 */ /* 0x000fe4000f8e0217 */
[----:B0-----:R-:W-:Y:S02]  /*c3d0*/  @P0 IMAD R15, R20, R24, R13 ;  /* 0x00000018140f0224 */ /* 0x001fe400078e020d */
[----:B------:R-:W-:Y:S01]  /*c3e0*/  IMAD R22, R5, UR8, R22 ;  /* 0x0000000805167c24 */ /* 0x000fe2000f8e0216 */
[----:B------:R-:W-:Y:S01]  /*c3f0*/  ULDC UR8, c[0x0][0x600] ;  /* 0x0001800000087ab9 */ /* 0x000fe20000000800 */
[----:B------:R-:W-:Y:S02]  /*c400*/  IMAD R15, R4, UR9, R15 ;  /* 0x00000009040f7c24 */ /* 0x000fe4000f8e020f */
[----:B------:R-:W-:Y:S02]  /*c410*/  IMAD R22, R22, UR8, R21 ;  /* 0x0000000816167c24 */ /* 0x000fe4000f8e0215 */
[----:B------:R-:W-:-:S03]  /*c420*/  IMAD.MOV.U32 R4, RZ, RZ, 0x1 ;  /* 0x00000001ff047424 */ /* 0x000fc600078e00ff */
[----:B------:R-:W-:Y:S02]  /*c430*/  SEL R13, R22, R15, !P0 ;  /* 0x0000000f160d7207 */ /* 0x000fe40004000000 */
[----:B------:R-:W-:-:S07]  /*c440*/  SEL R20, R15, R22, !P0 ;  /* 0x000000160f147207 */ /* 0x000fce0004000000 */
.L_x_302:
[----:B------:R-:W-:Y:S05]  /*c450*/  BSYNC B1 ;  /* 0x0000000000017941 */ /* 0x000fea0003800000 */
.L_x_301:
[----:B------:R-:W-:-:S13]  /*c460*/  LOP3.LUT P0, RZ, R4, 0xff, RZ, 0xc0, !PT ;  /* 0x000000ff04ff7812 */ /* 0x000fda000780c0ff */
[----:B------:R-:W-:Y:S05]  /*c470*/  @P0 BRA `(.L_x_305) ;  /* 0xfffffff400080947 */ /* 0x000fea000383ffff */
[----:B------:R-:W-:Y:S05]  /*c480*/  BSYNC B0 ;  /* 0x0000000000007941 */ /* 0x000fea0003800000 */
.L_x_294:
[----:B------:R-:W-:-:S03]  /*c490*/  UMOV UR8, 0xffffffff ;  /* 0xffffffff00087882 */ /* 0x000fc60000000000 */
[----:B------:R-:W-:Y:S05]  /*c4a0*/  BRA.DIV UR8, `(.L_x_306) ;  /* 0x0000000208f07947 */ /* 0x000fea000b800000 */
[----:B------:R-:W-:-:S13]  /*c4b0*/  ELECT P6, URZ, PT ;  /* 0x00000000003f782f */ /* 0x000fda00038c0000 */
.L_x_319:
[----:B------:R-:W-:Y:S04]  /*c4c0*/  BSSY B0, `(.L_x_307) ;  /* 0x0000022000007945 */ /* 0x000fe80003800000 */
[----:B------:R-:W-:Y:S05]  /*c4d0*/  @!P6 BRA `(.L_x_308) ;  /* 0x000000000080e947 */ /* 0x000fea0003800000 */
[----:B------:R-:W-:-:S04]  /*c4e0*/  LOP3.LUT R19, R19, 0x2, RZ, 0xfc, !PT ;  /* 0x0000000213137812 */ /* 0x000fc800078efcff */
[----:B------:R-:W-:-:S13]  /*c4f0*/  ISETP.NE.AND P0, PT, R19, 0x3, PT ;  /* 0x000000031300780c */ /* 0x000fda0003f05270 */
[----:B------:R-:W-:Y:S05]  /*c500*/  @!P0 BRA `(.L_x_309) ;  /* 0x0000000000048947 */ /* 0x000fea0003800000 */
[----:B------:R-:W-:Y:S01]  /*c510*/  BPT.TRAP 0x1 ;  /* 0x000000040000795c */ /* 0x000fe20000300000 */
.L_x_309:
[----:B------:R-:W0:Y:S01]  /*c520*/  S2R R5, SR_CgaCtaId ;  /* 0x0000000000057919 */ /* 0x000e220000008800 */
[----:B------:R-:W-:Y:S02]  /*c530*/  MOV R2, 0x400 ;  /* 0x0000040000027802 */ /* 0x000fe40000000f00 */
[----:B------:R-:W-:Y:S02]  /*c540*/  SHF.L.U32 R4, R0, 0x1f, RZ ;  /* 0x0000001f00047819 */ /* 0x000fe400000006ff */
[----:B0-----:R-:W-:-:S05]  /*c550*/  LEA R2, R5, R2, 0x18 ;  /* 0x0000000205027211 */ /* 0x001fca00078ec0ff */
[----:B------:R-:W-:-:S04]  /*c560*/  VIADD R2, R2, 0x18 ;  /* 0x0000001802027836 */ /* 0x000fc80000000000 */
[C---:B------:R-:W-:Y:S02]  /*c570*/  IMAD R7, R3.reuse, 0x8, R2 ;  /* 0x0000000803077824 */ /* 0x040fe400078e0202 */
[----:B------:R-:W-:Y:S02]  /*c580*/  VIADD R3, R3, 0x1 ;  /* 0x0000000103037836 */ /* 0x000fe40000000000 */
[----:B------:R-:W0:Y:S03]  /*c590*/  SYNCS.PHASECHK.TRANS64.TRYWAIT P0, [R7+URZ], R4 ;  /* 0x00000004070075a7 */ /* 0x000e26000800017f */
[----:B------:R-:W-:-:S04]  /*c5a0*/  ISETP.NE.AND P1, PT, R3, 0x3, PT ;  /* 0x000000030300780c */ /* 0x000fc80003f25270 */
[----:B------:R-:W-:Y:S02]  /*c5b0*/  SEL R5, RZ, 0x1, P1 ;  /* 0x00000001ff057807 */ /* 0x000fe40000800000 */
[----:B------:R-:W-:Y:S02]  /*c5c0*/  SEL R3, R3, RZ, P1 ;  /* 0x000000ff03037207 */ /* 0x000fe40000800000 */
[----:B------:R-:W-:-:S03]  /*c5d0*/  LOP3.LUT R9, R0, R5, RZ, 0x3c, !PT ;  /* 0x0000000500097212 */ /* 0x000fc600078e3cff */
[----:B------:R-:W-:Y:S01]  /*c5e0*/  IMAD R6, R3, 0x8, R2 ;  /* 0x0000000803067824 */ /* 0x000fe200078e0202 */
[----:B------:R-:W-:Y:S01]  /*c5f0*/  SHF.L.U32 R5, R9, 0x1f, RZ ;  /* 0x0000001f09057819 */ /* 0x000fe200000006ff */
[----:B0-----:R-:W-:Y:S06]  /*c600*/  @!P0 BRA `(.L_x_310) ;  /* 0x0000000000b88947 */ /* 0x001fec0003800000 */
.L_x_320:
[----:B------:R-:W1:Y:S01]  /*c610*/  SYNCS.PHASECHK.TRANS64.TRYWAIT P0, [R6+URZ], R5 ;  /* 0x00000005060075a7 */ /* 0x000e62000800017f */
[----:B------:R-:W-:-:S05]  /*c620*/  VIADD R0, R3, 0x1 ;  /* 0x0000000103007836 */ /* 0x000fca0000000000 */
[----:B------:R-:W-:-:S04]  /*c630*/  ISETP.NE.AND P1, PT, R0, 0x3, PT ;  /* 0x000000030000780c */ /* 0x000fc80003f25270 */
[----:B0-----:R-:W-:Y:S02]  /*c640*/  SEL R4, RZ, 0x1, P1 ;  /* 0x00000001ff047807 */ /* 0x001fe40000800000 */
[----:B------:R-:W-:Y:S02]  /*c650*/  SEL R3, R0, RZ, P1 ;  /* 0x000000ff00037207 */ /* 0x000fe40000800000 */
[----:B------:R-:W-:Y:S01]  /*c660*/  LOP3.LUT R0, R9, R4, RZ, 0x3c, !PT ;  /* 0x0000000409007212 */ /* 0x000fe200078e3cff */
[----:B-1----:R-:W-:Y:S06]  /*c670*/  @!P0 BRA `(.L_x_311) ;  /* 0x0000000000b08947 */ /* 0x002fec0003800000 */
.L_x_321:
[----:B------:R-:W-:Y:S01]  /*c680*/  IMAD R3, R3, 0x8, R2 ;  /* 0x0000000803037824 */ /* 0x000fe200078e0202 */
[----:B------:R-:W-:-:S07]  /*c690*/  SHF.L.U32 R0, R0, 0x1f, RZ ;  /* 0x0000001f00007819 */ /* 0x000fce00000006ff */
.L_x_312:
[----:B-1----:R1:W2:Y:S02]  /*c6a0*/  SYNCS.PHASECHK.TRANS64.TRYWAIT P0, [R3+URZ], R0 ;  /* 0x00000000030075a7 */ /* 0x0022a4000800017f */
[----:B--2---:R-:W-:Y:S05]  /*c6b0*/  @!P0 NANOSLEEP.SYNCS 0x989680 ;  /* 0x009896800000895d */ /* 0x004fea0003900000 */
[----:B------:R-:W2:Y:S02]  /*c6c0*/  @!P0 SYNCS.PHASECHK.TRANS64 P0, [R3+URZ], R0 ;  /* 0x00000000030085a7 */ /* 0x000ea4000800007f */
[----:B--2---:R-:W-:Y:S05]  /*c6d0*/  @!P0 BRA `(.L_x_312) ;  /* 0xfffffffc00f08947 */ /* 0x004fea000383ffff */
.L_x_308:
[----:B------:R-:W-:Y:S05]  /*c6e0*/  BSYNC B0 ;  /* 0x0000000000007941 */ /* 0x000fea0003800000 */
.L_x_307:
[----:B------:R-:W-:Y:S05]  /*c6f0*/  EXIT ;  /* 0x000000000000794d */ /* 0x000fea0003800000 */
.L_x_21:
[----:B---3--:R3:W4:Y:S02]  /*c700*/  SYNCS.PHASECHK.TRANS64.TRYWAIT P1, [R3+URZ], R0 ;  /* 0x00000000030075a7 */ /* 0x008724000802017f */
[----:B----4-:R-:W-:Y:S05]  /*c710*/  @!P1 NANOSLEEP.SYNCS 0x989680 ;  /* 0x009896800000995d */ /* 0x010fea0003900000 */
[----:B------:R-:W4:Y:S02]  /*c720*/  @!P1 SYNCS.PHASECHK.TRANS64 P1, [R3+URZ], R0 ;  /* 0x00000000030095a7 */ /* 0x000f24000802007f */
[----:B----4-:R-:W-:Y:S05]  /*c730*/  @!P1 BRA `(.L_x_21) ;  /* 0xfffffffc00f09947 */ /* 0x010fea000383ffff */
[----:B------:R-:W-:Y:S05]  /*c740*/  BRA `(.L_x_20) ;  /* 0xffffff4c00507947 */ /* 0x000fea000383ffff */
.L_x_26:
[----:B-1----:R1:W2:Y:S02]  /*c750*/  SYNCS.PHASECHK.TRANS64.TRYWAIT P1, [R5+URZ], R4 ;  /* 0x00000004050075a7 */ /* 0x0022a4000802017f */
[----:B--2---:R-:W-:Y:S05]  /*c760*/  @!P1 NANOSLEEP.SYNCS 0x989680 ;  /* 0x009896800000995d */ /* 0x004fea0003900000 */
[----:B------:R-:W2:Y:S02]  /*c770*/  @!P1 SYNCS.PHASECHK.TRANS64 P1, [R5+URZ], R4 ;  /* 0x00000004050095a7 */ /* 0x000ea4000802007f */
[----:B--2---:R-:W-:Y:S05]  /*c780*/  @!P1 BRA `(.L_x_26) ;  /* 0xfffffffc00f09947 */ /* 0x004fea000383ffff */
[----:B------:R-:W-:Y:S05]  /*c790*/  BRA `(.L_x_25) ;  /* 0xffffff5400547947 */ /* 0x000fea000383ffff */
.L_x_295:
[----:B------:R-:W-:Y:S01]  /*c7a0*/  BSSY B1, `(.L_x_313) ;  /* 0x0000006000017945 */ /* 0x000fe20003800000 */
[----:B------:R-:W-:-:S07]  /*c7b0*/  IMAD.MOV.U32 R15, RZ, RZ, -0x1 ;  /* 0xffffffffff0f7424 */ /* 0x000fce00078e00ff */
[----:B------:R-:W-:Y:S05]  /*c7c0*/  WARPSYNC.COLLECTIVE R15, `(.L_x_314) ;  /* 0x000000000f0c7348 */ /* 0x000fea0003c00000 */
[----:B------:R-:W-:Y:S02]  /*c7d0*/  ELECT P6, UR62, PT ;  /* 0x00000000003e782f */ /* 0x000fe400038c0000 */
[----:B------:R-:W-:Y:S01]  /*c7e0*/  MOV R14, UR62 ;  /* 0x0000003e000e7c02 */ /* 0x000fe20008000f00 */
[----:B------:R-:W-:Y:S10]  /*c7f0*/  ENDCOLLECTIVE ;  /* 0x000000000000791b */ /* 0x000ff40003800000 */
.L_x_314:
[----:B------:R-:W-:Y:S05]  /*c800*/  BSYNC B1 ;  /* 0x0000000000017941 */ /* 0x000fea0003800000 */
.L_x_313:
[----:B------:R-:W-:Y:S05]  /*c810*/  BRA `(.L_x_315) ;  /* 0xfffffff0002c7947 */ /* 0x000fea000383ffff */
.L_x_298:
[----:B0-----:R0:W1:Y:S02]  /*c820*/  SYNCS.PHASECHK.TRANS64.TRYWAIT P0, [R20+URZ+0x18], R7 ;  /* 0x00001807140075a7 */ /* 0x001064000800017f */
[----:B-1----:R-:W-:Y:S05]  /*c830*/  @!P0 NANOSLEEP.SYNCS 0x989680 ;  /* 0x009896800000895d */ /* 0x002fea0003900000 */
[----:B------:R-:W1:Y:S02]  /*c840*/  @!P0 SYNCS.PHASECHK.TRANS64 P0, [R20+URZ+0x18], R7 ;  /* 0x00001807140085a7 */ /* 0x000e64000800007f */
[----:B-1----:R-:W-:Y:S05]  /*c850*/  @!P0 BRA `(.L_x_298) ;  /* 0xfffffffc00f08947 */ /* 0x002fea000383ffff */
[----:B------:R-:W-:Y:S05]  /*c860*/  BRA `(.L_x_316) ;  /* 0xfffffff0006c7947 */ /* 0x000fea000383ffff */
.L_x_306:
[----:B------:R-:W-:Y:S01]  /*c870*/  BSSY B0, `(.L_x_317) ;  /* 0x0000006000007945 */ /* 0x000fe20003800000 */
[----:B------:R-:W-:-:S07]  /*c880*/  IMAD.MOV.U32 R15, RZ, RZ, -0x1 ;  /* 0xffffffffff0f7424 */ /* 0x000fce00078e00ff */
[----:B------:R-:W-:Y:S05]  /*c890*/  WARPSYNC.COLLECTIVE R15, `(.L_x_318) ;  /* 0x000000000f0c7348 */ /* 0x000fea0003c00000 */
[----:B------:R-:W-:Y:S02]  /*c8a0*/  ELECT P6, UR62, PT ;  /* 0x00000000003e782f */ /* 0x000fe400038c0000 */
[----:B------:R-:W-:Y:S01]  /*c8b0*/  MOV R14, UR62 ;  /* 0x0000003e000e7c02 */ /* 0x000fe20008000f00 */
[----:B------:R-:W-:Y:S10]  /*c8c0*/  ENDCOLLECTIVE ;  /* 0x000000000000791b */ /* 0x000ff40003800000 */
.L_x_318:
[----:B------:R-:W-:Y:S05]  /*c8d0*/  BSYNC B0 ;  /* 0x0000000000007941 */ /* 0x000fea0003800000 */
.L_x_317:
[----:B------:R-:W-:Y:S05]  /*c8e0*/  BRA `(.L_x_319) ;  /* 0xfffffff800f47947 */ /* 0x000fea000383ffff */
.L_x_310:
[----:B0-----:R0:W1:Y:S02]  /*c8f0*/  SYNCS.PHASECHK.TRANS64.TRYWAIT P0, [R7+URZ], R4 ;  /* 0x00000004070075a7 */ /* 0x001064000800017f */
[----:B-1----:R-:W-:Y:S05]  /*c900*/  @!P0 NANOSLEEP.SYNCS 0x989680 ;  /* 0x009896800000895d */ /* 0x002fea0003900000 */
[----:B------:R-:W1:Y:S02]  /*c910*/  @!P0 SYNCS.PHASECHK.TRANS64 P0, [R7+URZ], R4 ;  /* 0x00000004070085a7 */ /* 0x000e64000800007f */
[----:B-1----:R-:W-:Y:S05]  /*c920*/  @!P0 BRA `(.L_x_310) ;  /* 0xfffffffc00f08947 */ /* 0x002fea000383ffff */
[----:B------:R-:W-:Y:S05]  /*c930*/  BRA `(.L_x_320) ;  /* 0xfffffffc00347947 */ /* 0x000fea000383ffff */
.L_x_311:
[----:B0-----:R0:W1:Y:S02]  /*c940*/  SYNCS.PHASECHK.TRANS64.TRYWAIT P0, [R6+URZ], R5 ;  /* 0x00000005060075a7 */ /* 0x001064000800017f */
[----:B-1----:R-:W-:Y:S05]  /*c950*/  @!P0 NANOSLEEP.SYNCS 0x989680 ;  /* 0x009896800000895d */ /* 0x002fea0003900000 */
[----:B------:R-:W1:Y:S02]  /*c960*/  @!P0 SYNCS.PHASECHK.TRANS64 P0, [R6+URZ], R5 ;  /* 0x00000005060085a7 */ /* 0x000e64000800007f */
[----:B-1----:R-:W-:Y:S05]  /*c970*/  @!P0 BRA `(.L_x_311) ;  /* 0xfffffffc00f08947 */ /* 0x002fea000383ffff */
[----:B------:R-:W-:Y:S05]  /*c980*/  BRA `(.L_x_321) ;  /* 0xfffffffc003c7947 */ /* 0x000fea000383ffff */
.L_x_322:
[----:B------:R-:W-:-:S00]  /*c990*/  BRA `(.L_x_322) ;  /* 0xfffffffc00fc7947 */ /* 0x000fc0000383ffff */
[----:B------:R-:W-:-:S00]  /*c9a0*/  NOP ;  /* 0x0000000000007918 */ /* 0x000fc00000000000 */
        /* <DEDUP_REMOVED lines=13> */
.L_x_323:


//--------------------- .nv.global.init           --------------------------
	.section	.nv.global.init,"aw",@progbits
.nv.global.init:
	.type		$str$22,@object
	.size		$str$22,($str$23 - $str$22)
$str$22:
        /*0000*/ 	.byte	0x6b, 0x5f, 0x74, 0x69, 0x6c, 0x65, 0x5f, 0x63, 0x6f, 0x75, 0x6e, 0x74, 0x20, 0x3e, 0x3d, 0x20
        /*0010*/ 	.byte	0x31, 0x00
	.type		$str$23,@object
	.size		$str$23,(__unnamed_1 - $str$23)
$str$23:
        /*0012*/ 	.byte	0x2f, 0x74, 0x6d, 0x70, 0x2f, 0x63, 0x75, 0x74, 0x6c, 0x61, 0x73, 0x73, 0x5f, 0x73, 0x77, 0x65
        /*0022*/ 	.byte	0x65, 0x70, 0x5f, 0x73, 0x72, 0x63, 0x2f, 0x69, 0x6e, 0x63, 0x6c, 0x75, 0x64, 0x65, 0x2f, 0x63
        /*0032*/ 	.byte	0x75, 0x74, 0x6c, 0x61, 0x73, 0x73, 0x2f, 0x67, 0x65, 0x6d, 0x6d, 0x2f, 0x63, 0x6f, 0x6c, 0x6c
        /*0042*/ 	.byte	0x65, 0x63, 0x74, 0x69, 0x76, 0x65, 0x2f, 0x73, 0x6d, 0x39, 0x30, 0x5f, 0x6d, 0x6d, 0x61, 0x5f
        /*0052*/ 	.byte	0x74, 0x6d, 0x61, 0x5f, 0x67, 0x6d, 0x6d, 0x61, 0x5f, 0x73, 0x73, 0x5f, 0x77, 0x61, 0x72, 0x70
        /*0062*/ 	.byte	0x73, 0x70, 0x65, 0x63, 0x69, 0x61, 0x6c, 0x69, 0x7a, 0x65, 0x64, 0x2e, 0x68, 0x70, 0x70, 0x00
	.type		__unnamed_1,@object
	.size		__unnamed_1,(.L_0 - __unnamed_1)
__unnamed_1:
        /*0072*/ 	.byte	0x76, 0x6f, 0x69, 0x64, 0x20, 0x63, 0x75, 0x74, 0x6c, 0x61, 0x73, 0x73, 0x3a, 0x3a, 0x67, 0x65
        /* <DEDUP_REMOVED lines=177> */
        /*0b92*/ 	.byte	0x3a, 0x69, 0x64, 0x65, 0x6e, 0x74, 0x69, 0x74, 0x79, 0x5d, 0x00
.L_0:


//--------------------- .nv.shared._ZN7cutlass13device_kernelINS_4gemm6kernel13GemmUniversalIN4cute5tupleIJiiiiEEENS1_10collective13CollectiveMmaINS1_34MainloopSm90TmaGmmaWarpSpecializedILi3ENS5_IJNS4_1CILi1EEENSA_ILi2EEESB_EEENS1_35KernelTmaWarpSpecializedCooperativeEEENS5_IJNSA_ILi256EEENSA_ILi128EEENSA_ILi64EEEEEENS_10tfloat32_tENS5_IJlSB_lEEESK_SL_NS4_8TiledMMAINS4_8MMA_AtomIJNS4_4SM904GMMA30MMA_64x128x8_F32TF32TF32_SS_TNILNSP_7ScaleInE1ELSR_1EEEEEENS4_6LayoutINS5_IJSC_SB_SB_EEENS5_IJSB_NSA_ILi0EEESW_EEEEENS5_IJNS4_10UnderscoreESZ_SZ_EEEEENS4_23SM90_TMA_LOAD_MULTICASTENS4_14ComposedLayoutINS4_7SwizzleILi3ELi4ELi3EEENS4_18smem_ptr_flag_bitsILi32EEENSU_INS5_IJNSA_ILi8EEENSA_ILi32EEEEEENS5_IJS19_SB_EEEEEEEvNS4_8identityENS4_13SM90_TMA_LOADES1D_vS1E_EENS_8epilogue10collective6detail29Sm90TmaWarpSpecializedAdapterINS1I_15DefaultEpilogueISK_SL_SL_NS1H_6thread17LinearCombinationISK_Li1EffLNS1M_9ScaleType4KindE0ELNS_15FloatRoundStyleE2ESK_EENS1_15EpilogueDefaultEEEEEvvEEEEvNT_6ParamsE --------------------------
	.section	.nv.shared._ZN7cutlass13device_kernelINS_4gemm6kernel13GemmUniversalIN4cute5tupleIJiiiiEEENS1_10collective13CollectiveMmaINS1_34MainloopSm90TmaGmmaWarpSpecializedILi3ENS5_IJNS4_1CILi1EEENSA_ILi2EEESB_EEENS1_35KernelTmaWarpSpecializedCooperativeEEENS5_IJNSA_ILi256EEENSA_ILi128EEENSA_ILi64EEEEEENS_10tfloat32_tENS5_IJlSB_lEEESK_SL_NS4_8TiledMMAINS4_8MMA_AtomIJNS4_4SM904GMMA30MMA_64x128x8_F32TF32TF32_SS_TNILNSP_7ScaleInE1ELSR_1EEEEEENS4_6LayoutINS5_IJSC_SB_SB_EEENS5_IJSB_NSA_ILi0EEESW_EEEEENS5_IJNS4_10UnderscoreESZ_SZ_EEEEENS4_23SM90_TMA_LOAD_MULTICASTENS4_14ComposedLayoutINS4_7SwizzleILi3ELi4ELi3EEENS4_18smem_ptr_flag_bitsILi32EEENSU_INS5_IJNSA_ILi8EEENSA_ILi32EEEEEENS5_IJS19_SB_EEEEEEEvNS4_8identityENS4_13SM90_TMA_LOADES1D_vS1E_EENS_8epilogue10collective6detail29Sm90TmaWarpSpecializedAdapterINS1I_15DefaultEpilogueISK_SL_SL_NS1H_6thread17LinearCombinationISK_Li1EffLNS1M_9ScaleType4KindE0ELNS_15FloatRoundStyleE2ESK_EENS1_15EpilogueDefaultEEEEEvvEEEEvNT_6ParamsE,"aw",@nobits
	.sectionflags	@""
	.align	16
	.zero		1024


//--------------------- .nv.shared.reserved.0     --------------------------
	.section	.nv.shared.reserved.0,"aw",@nobits
	.weak		__nv_reservedSMEM_offset_0_alias
	.size		__nv_reservedSMEM_offset_0_alias, 0, 0
	.other		__nv_reservedSMEM_offset_0_alias,@"STO_CUDA_RESERVED_SHARED STV_DEFAULT"
__nv_reservedSMEM_offset_0_alias:
	.zero		0


//--------------------- .nv.global                --------------------------
	.section	.nv.global,"aw",@nobits
.nv.global:
	.type		_ZN39_INTERNAL_99bd91a4_4_k_cu_881c7476_56604cute1_E,@object
	.size		_ZN39_INTERNAL_99bd91a4_4_k_cu_881c7476_56604cute1_E,(_ZN39_INTERNAL_99bd91a4_4_k_cu_881c7476_56604cuda3std3__45__cpo6cbeginE - _ZN39_INTERNAL_99bd91a4_4_k_cu_881c7476_56604cute1_E)
_ZN39_INTERNAL_99bd91a4_4_k_cu_881c7476_56604cute1_E:
	.zero		1
	.type		_ZN39_INTERNAL_99bd91a4_4_k_cu_881c7476_56604cuda3std3__45__cpo6cbeginE,@object
	.size		_ZN39_INTERNAL_99bd91a4_4_k_cu_881c7476_56604cuda3std3__45__cpo6cbeginE,(_ZN39_INTERNAL_99bd91a4_4_k_cu_881c7476_56604cuda3std3__48in_placeE - _ZN39_INTERNAL_99bd91a4_4_k_cu_881c7476_56604cuda3std3__45__cpo6cbeginE)
_ZN39_INTERNAL_99bd91a4_4_k_cu_881c7476_56604cuda3std3__45__cpo6cbeginE:
	.zero		1
	.type		_ZN39_INTERNAL_99bd91a4_4_k_cu_881c7476_56604cuda3std3__48in_placeE,@object
	.size		_ZN39_INTERNAL_99bd91a4_4_k_cu_881c7476_56604cuda3std3__48in_placeE,(_ZN39_INTERNAL_99bd91a4_4_k_cu_881c7476_56604cuda3std6ranges3__45__cpo9iter_moveE - _ZN39_INTERNAL_99bd91a4_4_k_cu_881c7476_56604cuda3std3__48in_placeE)
_ZN39_INTERNAL_99bd91a4_4_k_cu_881c7476_56604cuda3std3__48in_placeE:
	.zero		1
	.type		_ZN39_INTERNAL_99bd91a4_4_k_cu_881c7476_56604cuda3std6ranges3__45__cpo9iter_moveE,@object
	.size		_ZN39_INTERNAL_99bd91a4_4_k_cu_881c7476_56604cuda3std6ranges3__45__cpo9iter_moveE,(_ZN39_INTERNAL_99bd91a4_4_k_cu_881c7476_56604cuda3std3__45__cpo5beginE - _ZN39_INTERNAL_99bd91a4_4_k_cu_881c7476_56604cuda3std6ranges3__45__cpo9iter_moveE)
_ZN39_INTERNAL_99bd91a4_4_k_cu_881c7476_56604cuda3std6ranges3__45__cpo9iter_moveE:
	.zero		1
	.type		_ZN39_INTERNAL_99bd91a4_4_k_cu_881c7476_56604cuda3std3__45__cpo5beginE,@object
	.size		_ZN39_INTERNAL_99bd91a4_4_k_cu_881c7476_56604cuda3std3__45__cpo5beginE,(_ZN39_INTERNAL_99bd91a4_4_k_cu_881c7476_56604cuda3std3__441_GLOBAL__N__99bd91a4_4_k_cu_881c7476_56606ignoreE - _ZN39_INTERNAL_99bd91a4_4_k_cu_881c7476_56604cuda3std3__45__cpo5beginE)
_ZN39_INTERNAL_99bd91a4_4_k_cu_881c7476_56604cuda3std3__45__cpo5beginE:
	.zero		1
	.type		_ZN39_INTERNAL_99bd91a4_4_k_cu_881c7476_56604cuda3std3__441_GLOBAL__N__99bd91a4_4_k_cu_881c7476_56606ignoreE,@object
	.size		_ZN39_INTERNAL_99bd91a4_4_k_cu_881c7476_56604cuda3std3__441_GLOBAL__N__99bd91a4_4_k_cu_881c7476_56606ignoreE,(_ZN39_INTERNAL_99bd91a4_4_k_cu_881c7476_56604cute7productE - _ZN39_INTERNAL_99bd91a4_4_k_cu_881c7476_56604cuda3std3__441_GLOBAL__N__99bd91a4_4_k_cu_881c7476_56606ignoreE)
_ZN39_INTERNAL_99bd91a4_4_k_cu_881c7476_56604cuda3std3__441_GLOBAL__N__99bd91a4_4_k_cu_881c7476_56606ignoreE:
	.zero		1
	.type		_ZN39_INTERNAL_99bd91a4_4_k_cu_881c7476_56604cute7productE,@object
	.size		_ZN39_INTERNAL_99bd91a4_4_k_cu_881c7476_56604cute7productE,(_ZN39_INTERNAL_99bd91a4_4_k_cu_881c7476_56604cuda3std3__45__cpo3endE - _ZN39_INTERNAL_99bd91a4_4_k_cu_881c7476_56604cute7productE)
_ZN39_INTERNAL_99bd91a4_4_k_cu_881c7476_56604cute7productE:
	.zero		1
	.type		_ZN39_INTERNAL_99bd91a4_4_k_cu_881c7476_56604cuda3std3__45__cpo3endE,@object
	.size		_ZN39_INTERNAL_99bd91a4_4_k_cu_881c7476_56604cuda3std3__45__cpo3endE,(_ZN39_INTERNAL_99bd91a4_4_k_cu_881c7476_56604cuda3std3__419piecewise_constructE - _ZN39_INTERNAL_99bd91a4_4_k_cu_881c7476_56604cuda3std3__45__cpo3endE)
_ZN39_INTERNAL_99bd91a4_4_k_cu_881c7476_56604cuda3std3__45__cpo3endE:
	.zero		1
	.type		_ZN39_INTERNAL_99bd91a4_4_k_cu_881c7476_56604cuda3std3__419piecewise_constructE,@object
	.size		_ZN39_INTERNAL_99bd91a4_4_k_cu_881c7476_56604cuda3std3__419piecewise_constructE,(_ZN39_INTERNAL_99bd91a4_4_k_cu_881c7476_56604cuda3std3__45__cpo4cendE - _ZN39_INTERNAL_99bd91a4_4_k_cu_881c7476_56604cuda3std3__419piecewise_constructE)
_ZN39_INTERNAL_99bd91a4_4_k_cu_881c7476_56604cuda3std3__419piecewise_constructE:
	.zero		1
	.type		_ZN39_INTERNAL_99bd91a4_4_k_cu_881c7476_56604cuda3std3__45__cpo4cendE,@object
	.size		_ZN39_INTERNAL_99bd91a4_4_k_cu_881c7476_56604cuda3std3__45__cpo4cendE,(_ZN39_INTERNAL_99bd91a4_4_k_cu_881c7476_56604cuda3std6ranges3__45__cpo4swapE - _ZN39_INTERNAL_99bd91a4_4_k_cu_881c7476_56604cuda3std3__45__cpo4cendE)
_ZN39_INTERNAL_99bd91a4_4_k_cu_881c7476_56604cuda3std3__45__cpo4cendE:
	.zero		1
	.type		_ZN39_INTERNAL_99bd91a4_4_k_cu_881c7476_56604cuda3std6ranges3__45__cpo4swapE,@object
	.size		_ZN39_INTERNAL_99bd91a4_4_k_cu_881c7476_56604cuda3std6ranges3__45__cpo4swapE,(.L_8 - _ZN39_INTERNAL_99bd91a4_4_k_cu_881c7476_56604cuda3std6ranges3__45__cpo4swapE)
_ZN39_INTERNAL_99bd91a4_4_k_cu_881c7476_56604cuda3std6ranges3__45__cpo4swapE:
	.zero		1
.L_8:


//--------------------- .nv.constant0._ZN7cutlass13device_kernelINS_4gemm6kernel13GemmUniversalIN4cute5tupleIJiiiiEEENS1_10collective13CollectiveMmaINS1_34MainloopSm90TmaGmmaWarpSpecializedILi3ENS5_IJNS4_1CILi1EEENSA_ILi2EEESB_EEENS1_35KernelTmaWarpSpecializedCooperativeEEENS5_IJNSA_ILi256EEENSA_ILi128EEENSA_ILi64EEEEEENS_10tfloat32_tENS5_IJlSB_lEEESK_SL_NS4_8TiledMMAINS4_8MMA_AtomIJNS4_4SM904GMMA30MMA_64x128x8_F32TF32TF32_SS_TNILNSP_7ScaleInE1ELSR_1EEEEEENS4_6LayoutINS5_IJSC_SB_SB_EEENS5_IJSB_NSA_ILi0EEESW_EEEEENS5_IJNS4_10UnderscoreESZ_SZ_EEEEENS4_23SM90_TMA_LOAD_MULTICASTENS4_14ComposedLayoutINS4_7SwizzleILi3ELi4ELi3EEENS4_18smem_ptr_flag_bitsILi32EEENSU_INS5_IJNSA_ILi8EEENSA_ILi32EEEEEENS5_IJS19_SB_EEEEEEEvNS4_8identityENS4_13SM90_TMA_LOADES1D_vS1E_EENS_8epilogue10collective6detail29Sm90TmaWarpSpecializedAdapterINS1I_15DefaultEpilogueISK_SL_SL_NS1H_6thread17LinearCombinationISK_Li1EffLNS1M_9ScaleType4KindE0ELNS_15FloatRoundStyleE2ESK_EENS1_15EpilogueDefaultEEEEEvvEEEEvNT_6ParamsE --------------------------
	.section	.nv.constant0._ZN7cutlass13device_kernelINS_4gemm6kernel13GemmUniversalIN4cute5tupleIJiiiiEEENS1_10collective13CollectiveMmaINS1_34MainloopSm90TmaGmmaWarpSpecializedILi3ENS5_IJNS4_1CILi1EEENSA_ILi2EEESB_EEENS1_35KernelTmaWarpSpecializedCooperativeEEENS5_IJNSA_ILi256EEENSA_ILi128EEENSA_ILi64EEEEEENS_10tfloat32_tENS5_IJlSB_lEEESK_SL_NS4_8TiledMMAINS4_8MMA_AtomIJNS4_4SM904GMMA30MMA_64x128x8_F32TF32TF32_SS_TNILNSP_7ScaleInE1ELSR_1EEEEEENS4_6LayoutINS5_IJSC_SB_SB_EEENS5_IJSB_NSA_ILi0EEESW_EEEEENS5_IJNS4_10UnderscoreESZ_SZ_EEEEENS4_23SM90_TMA_LOAD_MULTICASTENS4_14ComposedLayoutINS4_7SwizzleILi3ELi4ELi3EEENS4_18smem_ptr_flag_bitsILi32EEENSU_INS5_IJNSA_ILi8EEENSA_ILi32EEEEEENS5_IJS19_SB_EEEEEEEvNS4_8identityENS4_13SM90_TMA_LOADES1D_vS1E_EENS_8epilogue10collective6detail29Sm90TmaWarpSpecializedAdapterINS1I_15DefaultEpilogueISK_SL_SL_NS1H_6thread17LinearCombinationISK_Li1EffLNS1M_9ScaleType4KindE0ELNS_15FloatRoundStyleE2ESK_EENS1_15EpilogueDefaultEEEEEvvEEEEvNT_6ParamsE,"a",@progbits
	.sectionflags	@""
	.align	4
.nv.constant0._ZN7cutlass13device_kernelINS_4gemm6kernel13GemmUniversalIN4cute5tupleIJiiiiEEENS1_10collective13CollectiveMmaINS1_34MainloopSm90TmaGmmaWarpSpecializedILi3ENS5_IJNS4_1CILi1EEENSA_ILi2EEESB_EEENS1_35KernelTmaWarpSpecializedCooperativeEEENS5_IJNSA_ILi256EEENSA_ILi128EEENSA_ILi64EEEEEENS_10tfloat32_tENS5_IJlSB_lEEESK_SL_NS4_8TiledMMAINS4_8MMA_AtomIJNS4_4SM904GMMA30MMA_64x128x8_F32TF32TF32_SS_TNILNSP_7ScaleInE1ELSR_1EEEEEENS4_6LayoutINS5_IJSC_SB_SB_EEENS5_IJSB_NSA_ILi0EEESW_EEEEENS5_IJNS4_10UnderscoreESZ_SZ_EEEEENS4_23SM90_TMA_LOAD_MULTICASTENS4_14ComposedLayoutINS4_7SwizzleILi3ELi4ELi3EEENS4_18smem_ptr_flag_bitsILi32EEENSU_INS5_IJNSA_ILi8EEENSA_ILi32EEEEEENS5_IJS19_SB_EEEEEEEvNS4_8identityENS4_13SM90_TMA_LOADES1D_vS1E_EENS_8epilogue10collective6detail29Sm90TmaWarpSpecializedAdapterINS1I_15DefaultEpilogueISK_SL_SL_NS1H_6thread17LinearCombinationISK_Li1EffLNS1M_9ScaleType4KindE0ELNS_15FloatRoundStyleE2ESK_EENS1_15EpilogueDefaultEEEEEvvEEEEvNT_6ParamsE:
	.zero		1664


//--------------------- SYMBOLS --------------------------

	.type		.nv.reservedSmem.offset0,@object
	.size		.nv.reservedSmem.offset0,0x4
	.type		__assertfail,@function
